// auto-generated by cutlass_sweep.gemm — config: {"arch": "sm_100", "cluster_m": 4, "cluster_n": 4, "dtype": "bf16", "dtype_b": "bf16", "layout": "nt", "stages": 0, "tile_k": 32, "tile_m": 256, "tile_n": 128}
#include "cutlass/cutlass.h"
#include "cutlass/gemm/collective/collective_builder.hpp"
#include "cutlass/gemm/device/gemm_universal_adapter.h"
#include "cutlass/gemm/kernel/gemm_universal.hpp"
#include "cutlass/epilogue/collective/collective_builder.hpp"

using ElemA = cutlass::bfloat16_t;
using ElemB = cutlass::bfloat16_t;
using ElemCD = cutlass::bfloat16_t;
using Acc  = float;
using TileShape    = cute::Shape<cute::_256, cute::_128, cute::_32>;
using ClusterShape = cute::Shape<cute::_4, cute::_4, cute::_1>;

using CollectiveEpilogue = typename cutlass::epilogue::collective::CollectiveBuilder<
    cutlass::arch::Sm100, cutlass::arch::OpClassTensorOp,
    TileShape, ClusterShape,
    cutlass::epilogue::collective::EpilogueTileAuto,
    Acc, Acc,
    ElemCD, cutlass::layout::RowMajor, 128 / cutlass::sizeof_bits<ElemCD>::value,
    ElemCD, cutlass::layout::RowMajor, 128 / cutlass::sizeof_bits<ElemCD>::value,
    cutlass::epilogue::collective::EpilogueScheduleAuto
  >::CollectiveOp;

using CollectiveMainloop = typename cutlass::gemm::collective::CollectiveBuilder<
    cutlass::arch::Sm100, cutlass::arch::OpClassTensorOp,
    ElemA, cutlass::layout::RowMajor, 128 / cutlass::sizeof_bits<ElemA>::value,
    ElemB, cutlass::layout::ColumnMajor, 128 / cutlass::sizeof_bits<ElemB>::value,
    Acc,
    TileShape, ClusterShape,
    cutlass::gemm::collective::StageCountAutoCarveout<static_cast<int>(sizeof(typename CollectiveEpilogue::SharedStorage))>,
    cutlass::gemm::collective::KernelScheduleAuto
  >::CollectiveOp;

using GemmKernel = cutlass::gemm::kernel::GemmUniversal<
    cute::Shape<int,int,int,int>,
    CollectiveMainloop,
    CollectiveEpilogue
>;
using Gemm = cutlass::gemm::device::GemmUniversalAdapter<GemmKernel>;

// Force the device kernel symbol into the cubin without needing a host main.
auto* _anchor = &cutlass::device_kernel<GemmKernel>;


// ===== COMPILED SASS (sm_100a) =====

	.target	sm_100a

	.elftype	@"ET_EXEC"


//--------------------- .note.nv.tkinfo           --------------------------
	.section	.note.nv.tkinfo,"",@"SHT_NOTE"
	.sectionflags	@"SHF_NOTE_NV_TKINFO"
	.tkinfo
        /*0018*/ 	.word	0x00000002
        /*0030*/ 	.string	""
        /*0030*/ 	.string	"ptxas"
        /*0030*/ 	.string	"Cuda compilation tools, release 13.0, V13.0.88"
        /*0030*/ 	.string	"Build cuda_13.0.r13.0/compiler.36424714_0"
        /*0030*/ 	.string	"-arch sm_100a -m 64 "



//--------------------- .note.nv.cuinfo           --------------------------
	.section	.note.nv.cuinfo,"",@"SHT_NOTE"
	.sectionflags	@"SHF_NOTE_NV_CUINFO"
        /*0018*/ 	.short	0x0002
        /*001a*/ 	.short	0x0064
        /*001c*/ 	.short	0x0082
	.zero		2


//--------------------- .nv.info                  --------------------------
	.section	.nv.info,"",@"SHT_CUDA_INFO"
	.align	4


	//----- nvinfo : EIATTR_REGCOUNT
	.align		4
        /*0000*/ 	.byte	0x04, 0x2f
        /*0002*/ 	.short	(.L_19 - .L_18)
	.align		4
.L_18:
        /*0004*/ 	.word	index@(_ZN7cutlass13device_kernelINS_4gemm6kernel13GemmUniversalIN4cute5tupleIJiiiiEEENS1_10collective13CollectiveMmaINS1_35MainloopSm100TmaUmmaWarpSpecializedILi16ELi2ELi4ENS5_IJNS4_1CILi4EEESB_NSA_ILi1EEEEEEEENS5_IJNSA_ILi256EEENSA_ILi128EEENSA_ILi32EEEEEENS_10bfloat16_tENS5_IJlSC_lEEESJ_SK_NS4_8TiledMMAINS4_8MMA_AtomIJNS4_26SM100_MMA_F16BF16_2x1SM_SSISJ_SJ_fLi256ELi128ELNS4_4UMMA5MajorE0ELSP_0ELNSO_7ScaleInE0ELSQ_0EEEEEENS4_6LayoutINS5_IJSC_SC_SC_EEENS5_IJNSA_ILi0EEESV_SV_EEEEENS5_IJNS4_10UnderscoreESY_SY_EEEEENS4_28SM100_TMA_2SM_LOAD_MULTICASTENS4_14ComposedLayoutINS4_7SwizzleILi2ELi4ELi3EEENS4_18smem_ptr_flag_bitsILi16EEENST_INS5_IJNSA_ILi8EEESH_EEENS5_IJSH_SC_EEEEEEEvNS4_8identityES11_S1B_vS1C_EENS_8epilogue10collective18CollectiveEpilogueINS1E_23Sm100TmaWarpSpecializedILi4ELi2ELi32ELb1ELb0EEEJNS5_IJSG_SG_SH_EEENS5_IJNST_ISG_SC_EENST_ISH_SC_EEEEESJ_SK_SJ_SK_NS1E_6fusion15FusionCallbacksIS1I_NS1N_17LinearCombinationISJ_fSJ_fLNS_15FloatRoundStyleE2EEES1J_S1M_JEEENS4_5SM1004TMEM4LOAD26SM100_TMEM_LOAD_32dp32b32xENS4_13SM90_TMA_LOADES1B_NS4_39AutoVectorizingCopyWithAssumedAlignmentILi128EEENS4_14SM90_TMA_STOREES1B_S1Z_S1Z_EEEvvEEEEvNT_6ParamsE)
        /*0008*/ 	.word	0x0000007a


	//----- nvinfo : EIATTR_FRAME_SIZE
	.align		4
.L_19:
        /*000c*/ 	.byte	0x04, 0x11
        /*000e*/ 	.short	(.L_21 - .L_20)
	.align		4
.L_20:
        /*0010*/ 	.word	index@($__internal_2_$__cuda_sm10x_tcgen05_guardrail_trap_unallocated_columns_being_dealloced)
        /*0014*/ 	.word	0x00000000


	//----- nvinfo : EIATTR_FRAME_SIZE
	.align		4
.L_21:
        /*0018*/ 	.byte	0x04, 0x11
        /*001a*/ 	.short	(.L_23 - .L_22)
	.align		4
.L_22:
        /*001c*/ 	.word	index@($__internal_1_$__cuda_sm10x_tcgen05_guardrail_trap_phase_invalid_during_alloc)
        /*0020*/ 	.word	0x00000000


	//----- nvinfo : EIATTR_FRAME_SIZE
	.align		4
.L_23:
        /*0024*/ 	.byte	0x04, 0x11
        /*0026*/ 	.short	(.L_25 - .L_24)
	.align		4
.L_24:
        /*0028*/ 	.word	index@($__internal_0_$__cuda_sm10x_tcgen05_guardrail_trap_col_being_dealloced_not_returned_by_alloc)
        /*002c*/ 	.word	0x00000000


	//----- nvinfo : EIATTR_FRAME_SIZE
	.align		4
.L_25:
        /*0030*/ 	.byte	0x04, 0x11
        /*0032*/ 	.short	(.L_27 - .L_26)
	.align		4
.L_26:
        /*0034*/ 	.word	index@(_ZN7cutlass13device_kernelINS_4gemm6kernel13GemmUniversalIN4cute5tupleIJiiiiEEENS1_10collective13CollectiveMmaINS1_35MainloopSm100TmaUmmaWarpSpecializedILi16ELi2ELi4ENS5_IJNS4_1CILi4EEESB_NSA_ILi1EEEEEEEENS5_IJNSA_ILi256EEENSA_ILi128EEENSA_ILi32EEEEEENS_10bfloat16_tENS5_IJlSC_lEEESJ_SK_NS4_8TiledMMAINS4_8MMA_AtomIJNS4_26SM100_MMA_F16BF16_2x1SM_SSISJ_SJ_fLi256ELi128ELNS4_4UMMA5MajorE0ELSP_0ELNSO_7ScaleInE0ELSQ_0EEEEEENS4_6LayoutINS5_IJSC_SC_SC_EEENS5_IJNSA_ILi0EEESV_SV_EEEEENS5_IJNS4_10UnderscoreESY_SY_EEEEENS4_28SM100_TMA_2SM_LOAD_MULTICASTENS4_14ComposedLayoutINS4_7SwizzleILi2ELi4ELi3EEENS4_18smem_ptr_flag_bitsILi16EEENST_INS5_IJNSA_ILi8EEESH_EEENS5_IJSH_SC_EEEEEEEvNS4_8identityES11_S1B_vS1C_EENS_8epilogue10collective18CollectiveEpilogueINS1E_23Sm100TmaWarpSpecializedILi4ELi2ELi32ELb1ELb0EEEJNS5_IJSG_SG_SH_EEENS5_IJNST_ISG_SC_EENST_ISH_SC_EEEEESJ_SK_SJ_SK_NS1E_6fusion15FusionCallbacksIS1I_NS1N_17LinearCombinationISJ_fSJ_fLNS_15FloatRoundStyleE2EEES1J_S1M_JEEENS4_5SM1004TMEM4LOAD26SM100_TMEM_LOAD_32dp32b32xENS4_13SM90_TMA_LOADES1B_NS4_39AutoVectorizingCopyWithAssumedAlignmentILi128EEENS4_14SM90_TMA_STOREES1B_S1Z_S1Z_EEEvvEEEEvNT_6ParamsE)
        /*0038*/ 	.word	0x00000000


	//----- nvinfo : EIATTR_MIN_STACK_SIZE
	.align		4
.L_27:
        /*003c*/ 	.byte	0x04, 0x12
        /*003e*/ 	.short	(.L_29 - .L_28)
	.align		4
.L_28:
        /*0040*/ 	.word	index@(_ZN7cutlass13device_kernelINS_4gemm6kernel13GemmUniversalIN4cute5tupleIJiiiiEEENS1_10collective13CollectiveMmaINS1_35MainloopSm100TmaUmmaWarpSpecializedILi16ELi2ELi4ENS5_IJNS4_1CILi4EEESB_NSA_ILi1EEEEEEEENS5_IJNSA_ILi256EEENSA_ILi128EEENSA_ILi32EEEEEENS_10bfloat16_tENS5_IJlSC_lEEESJ_SK_NS4_8TiledMMAINS4_8MMA_AtomIJNS4_26SM100_MMA_F16BF16_2x1SM_SSISJ_SJ_fLi256ELi128ELNS4_4UMMA5MajorE0ELSP_0ELNSO_7ScaleInE0ELSQ_0EEEEEENS4_6LayoutINS5_IJSC_SC_SC_EEENS5_IJNSA_ILi0EEESV_SV_EEEEENS5_IJNS4_10UnderscoreESY_SY_EEEEENS4_28SM100_TMA_2SM_LOAD_MULTICASTENS4_14ComposedLayoutINS4_7SwizzleILi2ELi4ELi3EEENS4_18smem_ptr_flag_bitsILi16EEENST_INS5_IJNSA_ILi8EEESH_EEENS5_IJSH_SC_EEEEEEEvNS4_8identityES11_S1B_vS1C_EENS_8epilogue10collective18CollectiveEpilogueINS1E_23Sm100TmaWarpSpecializedILi4ELi2ELi32ELb1ELb0EEEJNS5_IJSG_SG_SH_EEENS5_IJNST_ISG_SC_EENST_ISH_SC_EEEEESJ_SK_SJ_SK_NS1E_6fusion15FusionCallbacksIS1I_NS1N_17LinearCombinationISJ_fSJ_fLNS_15FloatRoundStyleE2EEES1J_S1M_JEEENS4_5SM1004TMEM4LOAD26SM100_TMEM_LOAD_32dp32b32xENS4_13SM90_TMA_LOADES1B_NS4_39AutoVectorizingCopyWithAssumedAlignmentILi128EEENS4_14SM90_TMA_STOREES1B_S1Z_S1Z_EEEvvEEEEvNT_6ParamsE)
        /*0044*/ 	.word	0x00000000
.L_29:


//--------------------- .nv.compat                --------------------------
	.section	.nv.compat,"",@"SHT_CUDA_COMPAT_INFO"
	.align	4
        /*0000*/ 	.byte	0x02, 0x09, 0x01, 0x00, 0x02, 0x02, 0x02, 0x00, 0x02, 0x05, 0x05, 0x00, 0x03, 0x07, 0x01, 0x01
        /*0010*/ 	.byte	0x02, 0x03, 0x01, 0x00, 0x02, 0x06, 0x01, 0x00, 0x04, 0x0b, 0x08, 0x00, 0x09, 0x00, 0x00, 0x00
        /*0020*/ 	.byte	0x00, 0x00, 0x00, 0x00


//--------------------- .nv.info._ZN7cutlass13device_kernelINS_4gemm6kernel13GemmUniversalIN4cute5tupleIJiiiiEEENS1_10collective13CollectiveMmaINS1_35MainloopSm100TmaUmmaWarpSpecializedILi16ELi2ELi4ENS5_IJNS4_1CILi4EEESB_NSA_ILi1EEEEEEEENS5_IJNSA_ILi256EEENSA_ILi128EEENSA_ILi32EEEEEENS_10bfloat16_tENS5_IJlSC_lEEESJ_SK_NS4_8TiledMMAINS4_8MMA_AtomIJNS4_26SM100_MMA_F16BF16_2x1SM_SSISJ_SJ_fLi256ELi128ELNS4_4UMMA5MajorE0ELSP_0ELNSO_7ScaleInE0ELSQ_0EEEEEENS4_6LayoutINS5_IJSC_SC_SC_EEENS5_IJNSA_ILi0EEESV_SV_EEEEENS5_IJNS4_10UnderscoreESY_SY_EEEEENS4_28SM100_TMA_2SM_LOAD_MULTICASTENS4_14ComposedLayoutINS4_7SwizzleILi2ELi4ELi3EEENS4_18smem_ptr_flag_bitsILi16EEENST_INS5_IJNSA_ILi8EEESH_EEENS5_IJSH_SC_EEEEEEEvNS4_8identityES11_S1B_vS1C_EENS_8epilogue10collective18CollectiveEpilogueINS1E_23Sm100TmaWarpSpecializedILi4ELi2ELi32ELb1ELb0EEEJNS5_IJSG_SG_SH_EEENS5_IJNST_ISG_SC_EENST_ISH_SC_EEEEESJ_SK_SJ_SK_NS1E_6fusion15FusionCallbacksIS1I_NS1N_17LinearCombinationISJ_fSJ_fLNS_15FloatRoundStyleE2EEES1J_S1M_JEEENS4_5SM1004TMEM4LOAD26SM100_TMEM_LOAD_32dp32b32xENS4_13SM90_TMA_LOADES1B_NS4_39AutoVectorizingCopyWithAssumedAlignmentILi128EEENS4_14SM90_TMA_STOREES1B_S1Z_S1Z_EEEvvEEEEvNT_6ParamsE --------------------------
	.section	.nv.info._ZN7cutlass13device_kernelINS_4gemm6kernel13GemmUniversalIN4cute5tupleIJiiiiEEENS1_10collective13CollectiveMmaINS1_35MainloopSm100TmaUmmaWarpSpecializedILi16ELi2ELi4ENS5_IJNS4_1CILi4EEESB_NSA_ILi1EEEEEEEENS5_IJNSA_ILi256EEENSA_ILi128EEENSA_ILi32EEEEEENS_10bfloat16_tENS5_IJlSC_lEEESJ_SK_NS4_8TiledMMAINS4_8MMA_AtomIJNS4_26SM100_MMA_F16BF16_2x1SM_SSISJ_SJ_fLi256ELi128ELNS4_4UMMA5MajorE0ELSP_0ELNSO_7ScaleInE0ELSQ_0EEEEEENS4_6LayoutINS5_IJSC_SC_SC_EEENS5_IJNSA_ILi0EEESV_SV_EEEEENS5_IJNS4_10UnderscoreESY_SY_EEEEENS4_28SM100_TMA_2SM_LOAD_MULTICASTENS4_14ComposedLayoutINS4_7SwizzleILi2ELi4ELi3EEENS4_18smem_ptr_flag_bitsILi16EEENST_INS5_IJNSA_ILi8EEESH_EEENS5_IJSH_SC_EEEEEEEvNS4_8identityES11_S1B_vS1C_EENS_8epilogue10collective18CollectiveEpilogueINS1E_23Sm100TmaWarpSpecializedILi4ELi2ELi32ELb1ELb0EEEJNS5_IJSG_SG_SH_EEENS5_IJNST_ISG_SC_EENST_ISH_SC_EEEEESJ_SK_SJ_SK_NS1E_6fusion15FusionCallbacksIS1I_NS1N_17LinearCombinationISJ_fSJ_fLNS_15FloatRoundStyleE2EEES1J_S1M_JEEENS4_5SM1004TMEM4LOAD26SM100_TMEM_LOAD_32dp32b32xENS4_13SM90_TMA_LOADES1B_NS4_39AutoVectorizingCopyWithAssumedAlignmentILi128EEENS4_14SM90_TMA_STOREES1B_S1Z_S1Z_EEEvvEEEEvNT_6ParamsE,"",@"SHT_CUDA_INFO"
	.sectionflags	@""
	.align	4


	//----- nvinfo : EIATTR_CUDA_API_VERSION
	.align		4
        /*0000*/ 	.byte	0x04, 0x37
        /*0002*/ 	.short	(.L_31 - .L_30)
.L_30:
        /*0004*/ 	.word	0x00000082


	//----- nvinfo : EIATTR_KPARAM_INFO
	.align		4
.L_31:
        /*0008*/ 	.byte	0x04, 0x17
        /*000a*/ 	.short	(.L_33 - .L_32)
.L_32:
        /*000c*/ 	.word	0x00000000
        /*0010*/ 	.short	0x0000
        /*0012*/ 	.short	0x0000
        /*0014*/ 	.byte	0x00, 0xf0, 0x01, 0x20


	//----- nvinfo : EIATTR_AT_ENTRY_FRAGMENTS
	.align		4
.L_33:
        /*0018*/ 	.byte	0x04, 0x4f
        /*001a*/ 	.short	(.L_35 - .L_34)


	//   ....[0]....
.L_34:
        /*001c*/ 	.word	0x00000007


	//----- nvinfo : EIATTR_RESERVED_SMEM_USED
	.align		4
.L_35:
        /*0020*/ 	.byte	0x01, 0x41
	.zero		2


	//----- nvinfo : EIATTR_SPARSE_MMA_MASK
	.align		4
        /*0024*/ 	.byte	0x03, 0x50
        /*0026*/ 	.short	0x0000


	//----- nvinfo : EIATTR_TCGEN05_2CTA_USED
	.align		4
        /*0028*/ 	.byte	0x01, 0x52
	.zero		2


	//----- nvinfo : EIATTR_MAXREG_COUNT
	.align		4
        /*002c*/ 	.byte	0x03, 0x1b
        /*002e*/ 	.short	0x00ff


	//----- nvinfo : EIATTR_NUM_BARRIERS
	.align		4
        /*0030*/ 	.byte	0x02, 0x4c
        /*0032*/ 	.byte	0x07
	.zero		1


	//----- nvinfo : EIATTR_EXTERNS
	.align		4
        /*0034*/ 	.byte	0x04, 0x0f
        /*0036*/ 	.short	(.L_37 - .L_36)


	//   ....[0]....
	.align		4
.L_36:
        /*0038*/ 	.word	index@(__assertfail)


	//----- nvinfo : EIATTR_MERCURY_ISA_VERSION
	.align		4
.L_37:
        /*003c*/ 	.byte	0x03, 0x5f
        /*003e*/ 	.short	0x0101


	//----- nvinfo : EIATTR_INT_WARP_WIDE_INSTR_OFFSETS
	.align		4
        /*0040*/ 	.byte	0x04, 0x31
        /*0042*/ 	.short	(.L_39 - .L_38)


	//   ....[0]....
.L_38:
        /*0044*/ 	.word	0x00000f80


	//   ....[1]....
        /*0048*/ 	.word	0x00001040


	//   ....[2]....
        /*004c*/ 	.word	0x00004e40


	//   ....[3]....
        /*0050*/ 	.word	0x00004e60


	//   ....[4]....
        /*0054*/ 	.word	0x00004e90


	//   ....[5]....
        /*0058*/ 	.word	0x00005a10


	//   ....[6]....
        /*005c*/ 	.word	0x00005a80


	//   ....[7]....
        /*0060*/ 	.word	0x00005b50


	//   ....[8]....
        /*0064*/ 	.word	0x00005bd0


	//   ....[9]....
        /*0068*/ 	.word	0x00005cc0


	//   ....[10]....
        /*006c*/ 	.word	0x00005d40


	//   ....[11]....
        /*0070*/ 	.word	0x00005e20


	//   ....[12]....
        /*0074*/ 	.word	0x00005ed0


	//----- nvinfo : EIATTR_COOP_GROUP_MASK_REGIDS
	.align		4
.L_39:
        /*0078*/ 	.byte	0x04, 0x29
        /*007a*/ 	.short	(.L_41 - .L_40)


	//   ....[0]....
.L_40:
        /*007c*/ 	.word	0xffffffff


	//   ....[1]....
        /*0080*/ 	.word	0xffffffff


	//   ....[2]....
        /*0084*/ 	.word	0xffffffff


	//   ....[3]....
        /*0088*/ 	.word	0xffffffff


	//   ....[4]....
        /*008c*/ 	.word	0xffffffff


	//   ....[5]....
        /*0090*/ 	.word	0xffffffff


	//   ....[6]....
        /*0094*/ 	.word	0xffffffff


	//   ....[7]....
        /*0098*/ 	.word	0xffffffff


	//   ....[8]....
        /*009c*/ 	.word	0xffffffff


	//   ....[9]....
        /*00a0*/ 	.word	0xffffffff


	//   ....[10]....
        /*00a4*/ 	.word	0xffffffff


	//   ....[11]....
        /*00a8*/ 	.word	0xffffffff


	//   ....[12]....
        /*00ac*/ 	.word	0xffffffff


	//   ....[13]....
        /*00b0*/ 	.word	0xffffffff


	//----- nvinfo : EIATTR_COOP_GROUP_INSTR_OFFSETS
	.align		4
.L_41:
        /*00b4*/ 	.byte	0x04, 0x28
        /*00b6*/ 	.short	(.L_43 - .L_42)


	//   ....[0]....
.L_42:
        /*00b8*/ 	.word	0x000000b0


	//   ....[1]....
        /*00bc*/ 	.word	0x00000510


	//   ....[2]....
        /*00c0*/ 	.word	0x00000890


	//   ....[3]....
        /*00c4*/ 	.word	0x00000a30


	//   ....[4]....
        /*00c8*/ 	.word	0x00000b30


	//   ....[5]....
        /*00cc*/ 	.word	0x00000ca0


	//   ....[6]....
        /*00d0*/ 	.word	0x00000e40


	//   ....[7]....
        /*00d4*/ 	.word	0x000010a0


	//   ....[8]....
        /*00d8*/ 	.word	0x00002750


	//   ....[9]....
        /*00dc*/ 	.word	0x00003d00


	//   ....[10]....
        /*00e0*/ 	.word	0x000041d0


	//   ....[11]....
        /*00e4*/ 	.word	0x00004200


	//   ....[12]....
        /*00e8*/ 	.word	0x00004d40


	//   ....[13]....
        /*00ec*/ 	.word	0x00004f50


	//----- nvinfo : EIATTR_VRC_CTA_INIT_COUNT
	.align		4
.L_43:
        /*00f0*/ 	.byte	0x02, 0x4a
        /*00f2*/ 	.byte	0x80
	.zero		1


	//----- nvinfo : EIATTR_SYSCALL_OFFSETS
	.align		4
        /*00f4*/ 	.byte	0x04, 0x46
        /*00f6*/ 	.short	(.L_45 - .L_44)


	//   ....[0]....
.L_44:
        /*00f8*/ 	.word	0x00006b40


	//   ....[1]....
        /*00fc*/ 	.word	0x00006c30


	//   ....[2]....
        /*0100*/ 	.word	0x00007390


	//   ....[3]....
        /*0104*/ 	.word	0x00008010


	//   ....[4]....
        /*0108*/ 	.word	0x00008c60


	//   ....[5]....
        /*010c*/ 	.word	0x000098a0


	//----- nvinfo : EIATTR_MBARRIER_INSTR_OFFSETS
	.align		4
.L_45:
        /*0110*/ 	.byte	0x04, 0x39
        /*0112*/ 	.short	(.L_47 - .L_46)


	//   ....[0]....
.L_46:
        /*0114*/ 	.word	0x00000670
        /*0118*/ 	.word	0x000000ff
        /*011c*/ 	.word	0x00000000
        /*0120*/ 	.short	0x0100
        /*0122*/ 	.byte	0x04
	.zero		1


	//   ....[1]....
        /*0124*/ 	.word	0x00000680
        /*0128*/ 	.word	0x000000ff
        /*012c*/ 	.word	0x00000080
        /*0130*/ 	.short	0x0100
        /*0132*/ 	.byte	0x04
	.zero		1


	//   ....[2]....
        /*0134*/ 	.word	0x00000690
        /*0138*/ 	.word	0x000000ff
        /*013c*/ 	.word	0x00000008
        /*0140*/ 	.short	0x0100
        /*0142*/ 	.byte	0x04
	.zero		1


	//   ....[3]....
        /*0144*/ 	.word	0x000006a0
        /*0148*/ 	.word	0x000000ff
        /*014c*/ 	.word	0x00000088
        /*0150*/ 	.short	0x0100
        /*0152*/ 	.byte	0x04
	.zero		1


	//   ....[4]....
        /*0154*/ 	.word	0x000006b0
        /*0158*/ 	.word	0x000000ff
        /*015c*/ 	.word	0x00000010
        /*0160*/ 	.short	0x0100
        /*0162*/ 	.byte	0x04
	.zero		1


	//   ....[5]....
        /*0164*/ 	.word	0x000006c0
        /*0168*/ 	.word	0x000000ff
        /*016c*/ 	.word	0x00000090
        /*0170*/ 	.short	0x0100
        /*0172*/ 	.byte	0x04
	.zero		1


	//   ....[6]....
        /*0174*/ 	.word	0x000006d0
        /*0178*/ 	.word	0x000000ff
        /*017c*/ 	.word	0x00000018
        /*0180*/ 	.short	0x0100
        /*0182*/ 	.byte	0x04
	.zero		1


	//   ....[7]....
        /*0184*/ 	.word	0x000006e0
        /*0188*/ 	.word	0x000000ff
        /*018c*/ 	.word	0x00000098
        /*0190*/ 	.short	0x0100
        /*0192*/ 	.byte	0x04
	.zero		1


	//   ....[8]....
        /*0194*/ 	.word	0x000006f0
        /*0198*/ 	.word	0x000000ff
        /*019c*/ 	.word	0x00000020
        /*01a0*/ 	.short	0x0100
        /*01a2*/ 	.byte	0x04
	.zero		1


	//   ....[9]....
        /*01a4*/ 	.word	0x00000700
        /*01a8*/ 	.word	0x000000ff
        /*01ac*/ 	.word	0x000000a0
        /*01b0*/ 	.short	0x0100
        /*01b2*/ 	.byte	0x04
	.zero		1


	//   ....[10]....
        /*01b4*/ 	.word	0x00000710
        /*01b8*/ 	.word	0x000000ff
        /*01bc*/ 	.word	0x00000028
        /*01c0*/ 	.short	0x0100
        /*01c2*/ 	.byte	0x04
	.zero		1


	//   ....[11]....
        /*01c4*/ 	.word	0x00000720
        /*01c8*/ 	.word	0x000000ff
        /*01cc*/ 	.word	0x000000a8
        /*01d0*/ 	.short	0x0100
        /*01d2*/ 	.byte	0x04
	.zero		1


	//   ....[12]....
        /*01d4*/ 	.word	0x00000730
        /*01d8*/ 	.word	0x000000ff
        /*01dc*/ 	.word	0x00000030
        /*01e0*/ 	.short	0x0100
        /*01e2*/ 	.byte	0x04
	.zero		1


	//   ....[13]....
        /*01e4*/ 	.word	0x00000740
        /*01e8*/ 	.word	0x000000ff
        /*01ec*/ 	.word	0x000000b0
        /*01f0*/ 	.short	0x0100
        /*01f2*/ 	.byte	0x04
	.zero		1


	//   ....[14]....
        /*01f4*/ 	.word	0x00000750
        /*01f8*/ 	.word	0x000000ff
        /*01fc*/ 	.word	0x00000038
        /*0200*/ 	.short	0x0100
        /*0202*/ 	.byte	0x04
	.zero		1


	//   ....[15]....
        /*0204*/ 	.word	0x00000760
        /*0208*/ 	.word	0x000000ff
        /*020c*/ 	.word	0x000000b8
        /*0210*/ 	.short	0x0100
        /*0212*/ 	.byte	0x04
	.zero		1


	//   ....[16]....
        /*0214*/ 	.word	0x00000770
        /*0218*/ 	.word	0x000000ff
        /*021c*/ 	.word	0x00000040
        /*0220*/ 	.short	0x0100
        /*0222*/ 	.byte	0x04
	.zero		1


	//   ....[17]....
        /*0224*/ 	.word	0x00000780
        /*0228*/ 	.word	0x000000ff
        /*022c*/ 	.word	0x000000c0
        /*0230*/ 	.short	0x0100
        /*0232*/ 	.byte	0x04
	.zero		1


	//   ....[18]....
        /*0234*/ 	.word	0x00000790
        /*0238*/ 	.word	0x000000ff
        /*023c*/ 	.word	0x00000048
        /*0240*/ 	.short	0x0100
        /*0242*/ 	.byte	0x04
	.zero		1


	//   ....[19]....
        /*0244*/ 	.word	0x000007a0
        /*0248*/ 	.word	0x000000ff
        /*024c*/ 	.word	0x000000c8
        /*0250*/ 	.short	0x0100
        /*0252*/ 	.byte	0x04
	.zero		1


	//   ....[20]....
        /*0254*/ 	.word	0x000007b0
        /*0258*/ 	.word	0x000000ff
        /*025c*/ 	.word	0x00000050
        /*0260*/ 	.short	0x0100
        /*0262*/ 	.byte	0x04
	.zero		1


	//   ....[21]....
        /*0264*/ 	.word	0x000007c0
        /*0268*/ 	.word	0x000000ff
        /*026c*/ 	.word	0x000000d0
        /*0270*/ 	.short	0x0100
        /*0272*/ 	.byte	0x04
	.zero		1


	//   ....[22]....
        /*0274*/ 	.word	0x000007d0
        /*0278*/ 	.word	0x000000ff
        /*027c*/ 	.word	0x00000058
        /*0280*/ 	.short	0x0100
        /*0282*/ 	.byte	0x04
	.zero		1


	//   ....[23]....
        /*0284*/ 	.word	0x000007e0
        /*0288*/ 	.word	0x000000ff
        /*028c*/ 	.word	0x000000d8
        /*0290*/ 	.short	0x0100
        /*0292*/ 	.byte	0x04
	.zero		1


	//   ....[24]....
        /*0294*/ 	.word	0x000007f0
        /*0298*/ 	.word	0x000000ff
        /*029c*/ 	.word	0x00000060
        /*02a0*/ 	.short	0x0100
        /*02a2*/ 	.byte	0x04
	.zero		1


	//   ....[25]....
        /*02a4*/ 	.word	0x00000800
        /*02a8*/ 	.word	0x000000ff
        /*02ac*/ 	.word	0x000000e0
        /*02b0*/ 	.short	0x0100
        /*02b2*/ 	.byte	0x04
	.zero		1


	//   ....[26]....
        /*02b4*/ 	.word	0x00000810
        /*02b8*/ 	.word	0x000000ff
        /*02bc*/ 	.word	0x00000068
        /*02c0*/ 	.short	0x0100
        /*02c2*/ 	.byte	0x04
	.zero		1


	//   ....[27]....
        /*02c4*/ 	.word	0x00000820
        /*02c8*/ 	.word	0x000000ff
        /*02cc*/ 	.word	0x000000e8
        /*02d0*/ 	.short	0x0100
        /*02d2*/ 	.byte	0x04
	.zero		1


	//   ....[28]....
        /*02d4*/ 	.word	0x00000830
        /*02d8*/ 	.word	0x000000ff
        /*02dc*/ 	.word	0x00000070
        /*02e0*/ 	.short	0x0100
        /*02e2*/ 	.byte	0x04
	.zero		1


	//   ....[29]....
        /*02e4*/ 	.word	0x00000840
        /*02e8*/ 	.word	0x000000ff
        /*02ec*/ 	.word	0x000000f0
        /*02f0*/ 	.short	0x0100
        /*02f2*/ 	.byte	0x04
	.zero		1


	//   ....[30]....
        /*02f4*/ 	.word	0x00000850
        /*02f8*/ 	.word	0x000000ff
        /*02fc*/ 	.word	0x00000078
        /*0300*/ 	.short	0x0100
        /*0302*/ 	.byte	0x04
	.zero		1


	//   ....[31]....
        /*0304*/ 	.word	0x00000860
        /*0308*/ 	.word	0x000000ff
        /*030c*/ 	.word	0x000000f8
        /*0310*/ 	.short	0x0100
        /*0312*/ 	.byte	0x04
	.zero		1


	//   ....[32]....
        /*0314*/ 	.word	0x000009a0
        /*0318*/ 	.word	0x000000ff
        /*031c*/ 	.word	0x00000100
        /*0320*/ 	.short	0x0100
        /*0322*/ 	.byte	0x04
	.zero		1


	//   ....[33]....
        /*0324*/ 	.word	0x000009b0
        /*0328*/ 	.word	0x000000ff
        /*032c*/ 	.word	0x00000120
        /*0330*/ 	.short	0x0100
        /*0332*/ 	.byte	0x04
	.zero		1


	//   ....[34]....
        /*0334*/ 	.word	0x000009c0
        /*0338*/ 	.word	0x000000ff
        /*033c*/ 	.word	0x00000108
        /*0340*/ 	.short	0x0100
        /*0342*/ 	.byte	0x04
	.zero		1


	//   ....[35]....
        /*0344*/ 	.word	0x000009d0
        /*0348*/ 	.word	0x000000ff
        /*034c*/ 	.word	0x00000128
        /*0350*/ 	.short	0x0100
        /*0352*/ 	.byte	0x04
	.zero		1


	//   ....[36]....
        /*0354*/ 	.word	0x000009e0
        /*0358*/ 	.word	0x000000ff
        /*035c*/ 	.word	0x00000110
        /*0360*/ 	.short	0x0100
        /*0362*/ 	.byte	0x04
	.zero		1


	//   ....[37]....
        /*0364*/ 	.word	0x000009f0
        /*0368*/ 	.word	0x000000ff
        /*036c*/ 	.word	0x00000130
        /*0370*/ 	.short	0x0100
        /*0372*/ 	.byte	0x04
	.zero		1


	//   ....[38]....
        /*0374*/ 	.word	0x00000a00
        /*0378*/ 	.word	0x000000ff
        /*037c*/ 	.word	0x00000118
        /*0380*/ 	.short	0x0100
        /*0382*/ 	.byte	0x04
	.zero		1


	//   ....[39]....
        /*0384*/ 	.word	0x00000a10
        /*0388*/ 	.word	0x000000ff
        /*038c*/ 	.word	0x00000138
        /*0390*/ 	.short	0x0100
        /*0392*/ 	.byte	0x04
	.zero		1


	//   ....[40]....
        /*0394*/ 	.word	0x00000b00
        /*0398*/ 	.word	0x000000ff
        /*039c*/ 	.word	0x00000140
        /*03a0*/ 	.short	0x0100
        /*03a2*/ 	.byte	0x06
	.zero		1


	//   ....[41]....
        /*03a4*/ 	.word	0x00000b10
        /*03a8*/ 	.word	0x000000ff
        /*03ac*/ 	.word	0x00000148
        /*03b0*/ 	.short	0x0100
        /*03b2*/ 	.byte	0x06
	.zero		1


	//   ....[42]....
        /*03b4*/ 	.word	0x00000c50
        /*03b8*/ 	.word	0x000000ff
        /*03bc*/ 	.word	0x00000150
        /*03c0*/ 	.short	0x0100
        /*03c2*/ 	.byte	0x06
	.zero		1


	//   ....[43]....
        /*03c4*/ 	.word	0x00000c60
        /*03c8*/ 	.word	0x000000ff
        /*03cc*/ 	.word	0x00000160
        /*03d0*/ 	.short	0x0100
        /*03d2*/ 	.byte	0x06
	.zero		1


	//   ....[44]....
        /*03d4*/ 	.word	0x00000c70
        /*03d8*/ 	.word	0x000000ff
        /*03dc*/ 	.word	0x00000158
        /*03e0*/ 	.short	0x0100
        /*03e2*/ 	.byte	0x06
	.zero		1


	//   ....[45]....
        /*03e4*/ 	.word	0x00000c80
        /*03e8*/ 	.word	0x000000ff
        /*03ec*/ 	.word	0x00000168
        /*03f0*/ 	.short	0x0100
        /*03f2*/ 	.byte	0x06
	.zero		1


	//   ....[46]....
        /*03f4*/ 	.word	0x00000db0
        /*03f8*/ 	.word	0x000000ff
        /*03fc*/ 	.word	0x00000170
        /*0400*/ 	.short	0x0100
        /*0402*/ 	.byte	0x04
	.zero		1


	//   ....[47]....
        /*0404*/ 	.word	0x00000dc0
        /*0408*/ 	.word	0x000000ff
        /*040c*/ 	.word	0x00000190
        /*0410*/ 	.short	0x0100
        /*0412*/ 	.byte	0x04
	.zero		1


	//   ....[48]....
        /*0414*/ 	.word	0x00000dd0
        /*0418*/ 	.word	0x000000ff
        /*041c*/ 	.word	0x00000178
        /*0420*/ 	.short	0x0100
        /*0422*/ 	.byte	0x04
	.zero		1


	//   ....[49]....
        /*0424*/ 	.word	0x00000de0
        /*0428*/ 	.word	0x000000ff
        /*042c*/ 	.word	0x00000198
        /*0430*/ 	.short	0x0100
        /*0432*/ 	.byte	0x04
	.zero		1


	//   ....[50]....
        /*0434*/ 	.word	0x00000df0
        /*0438*/ 	.word	0x000000ff
        /*043c*/ 	.word	0x00000180
        /*0440*/ 	.short	0x0100
        /*0442*/ 	.byte	0x04
	.zero		1


	//   ....[51]....
        /*0444*/ 	.word	0x00000e00
        /*0448*/ 	.word	0x000000ff
        /*044c*/ 	.word	0x000001a0
        /*0450*/ 	.short	0x0100
        /*0452*/ 	.byte	0x04
	.zero		1


	//   ....[52]....
        /*0454*/ 	.word	0x00000e10
        /*0458*/ 	.word	0x000000ff
        /*045c*/ 	.word	0x00000188
        /*0460*/ 	.short	0x0100
        /*0462*/ 	.byte	0x04
	.zero		1


	//   ....[53]....
        /*0464*/ 	.word	0x00000e20
        /*0468*/ 	.word	0x000000ff
        /*046c*/ 	.word	0x000001a8
        /*0470*/ 	.short	0x0100
        /*0472*/ 	.byte	0x04
	.zero		1


	//   ....[54]....
        /*0474*/ 	.word	0x00000f20
        /*0478*/ 	.word	0x000000ff
        /*047c*/ 	.word	0x000001b0
        /*0480*/ 	.short	0x0100
        /*0482*/ 	.byte	0x04
	.zero		1


	//   ....[55]....
        /*0484*/ 	.word	0x00000f30
        /*0488*/ 	.word	0x000000ff
        /*048c*/ 	.word	0x000001c0
        /*0490*/ 	.short	0x0100
        /*0492*/ 	.byte	0x04
	.zero		1


	//   ....[56]....
        /*0494*/ 	.word	0x00000f40
        /*0498*/ 	.word	0x000000ff
        /*049c*/ 	.word	0x000001b8
        /*04a0*/ 	.short	0x0100
        /*04a2*/ 	.byte	0x04
	.zero		1


	//   ....[57]....
        /*04a4*/ 	.word	0x00000f50
        /*04a8*/ 	.word	0x000000ff
        /*04ac*/ 	.word	0x000001c8
        /*04b0*/ 	.short	0x0100
        /*04b2*/ 	.byte	0x04
	.zero		1


	//   ....[58]....
        /*04b4*/ 	.word	0x00001060
        /*04b8*/ 	.word	0x000000ff
        /*04bc*/ 	.word	0x000001d0
        /*04c0*/ 	.short	0x0100
        /*04c2*/ 	.byte	0x06
	.zero		1


	//   ....[59]....
        /*04c4*/ 	.word	0x00001f70
        /*04c8*/ 	.word	0x00000000
        /*04cc*/ 	.word	0x000001c0
        /*04d0*/ 	.short	0x010a
        /*04d2*/ 	.byte	0xff
	.zero		1


	//   ....[60]....
        /*04d4*/ 	.word	0x00001f90
        /*04d8*/ 	.word	0x00000000
        /*04dc*/ 	.word	0x000001b0
        /*04e0*/ 	.short	0x0101
        /*04e2*/ 	.byte	0xff
	.zero		1


	//   ....[61]....
        /*04e4*/ 	.word	0x00002040
        /*04e8*/ 	.word	0x000000ff
        /*04ec*/ 	.word	0x00000080
        /*04f0*/ 	.short	0x010a
        /*04f2*/ 	.byte	0x04
	.zero		1


	//   ....[62]....
        /*04f4*/ 	.word	0x00002110
        /*04f8*/ 	.word	0x000000ff
        /*04fc*/ 	.word	0x00000080
        /*0500*/ 	.short	0x010a
        /*0502*/ 	.byte	0x21
	.zero		1


	//   ....[63]....
        /*0504*/ 	.word	0x000022c0
        /*0508*/ 	.word	0x000000ff
        /*050c*/ 	.word	0x00000080
        /*0510*/ 	.short	0x010a
        /*0512*/ 	.byte	0x05
	.zero		1


	//   ....[64]....
        /*0514*/ 	.word	0x00002400
        /*0518*/ 	.word	0x000000ff
        /*051c*/ 	.word	0x00000148
        /*0520*/ 	.short	0x0101
        /*0522*/ 	.byte	0x15
	.zero		1


	//   ....[65]....
        /*0524*/ 	.word	0x00002420
        /*0528*/ 	.word	0x000000ff
        /*052c*/ 	.word	0x00000080
        /*0530*/ 	.short	0x010a
        /*0532*/ 	.byte	0x04
	.zero		1


	//   ....[66]....
        /*0534*/ 	.word	0x000024a0
        /*0538*/ 	.word	0x000000ff
        /*053c*/ 	.word	0x00000080
        /*0540*/ 	.short	0x010a
        /*0542*/ 	.byte	0x11
	.zero		1


	//   ....[67]....
        /*0544*/ 	.word	0x00002630
        /*0548*/ 	.word	0x000000ff
        /*054c*/ 	.word	0x00000080
        /*0550*/ 	.short	0x010a
        /*0552*/ 	.byte	0x05
	.zero		1


	//   ....[68]....
        /*0554*/ 	.word	0x00002780
        /*0558*/ 	.word	0x00000003
        /*055c*/ 	.word	0x00000150
        /*0560*/ 	.short	0x010a
        /*0562*/ 	.byte	0xff
	.zero		1


	//   ....[69]....
        /*0564*/ 	.word	0x000028d0
        /*0568*/ 	.word	0x00000000
        /*056c*/ 	.word	0x00000000
        /*0570*/ 	.short	0x0101
        /*0572*/ 	.byte	0xff
	.zero		1


	//   ....[70]....
        /*0574*/ 	.word	0x00002e90
        /*0578*/ 	.word	0x000000ff
        /*057c*/ 	.word	0x00000000
        /*0580*/ 	.short	0x010a
        /*0582*/ 	.byte	0x04
	.zero		1


	//   ....[71]....
        /*0584*/ 	.word	0x00002f20
        /*0588*/ 	.word	0x000000ff
        /*058c*/ 	.word	0x00000000
        /*0590*/ 	.short	0x010a
        /*0592*/ 	.byte	0x05
	.zero		1


	//   ....[72]....
        /*0594*/ 	.word	0x00002fb0
        /*0598*/ 	.word	0x000000ff
        /*059c*/ 	.word	0x00000000
        /*05a0*/ 	.short	0x010a
        /*05a2*/ 	.byte	0x05
	.zero		1


	//   ....[73]....
        /*05a4*/ 	.word	0x00003040
        /*05a8*/ 	.word	0x000000ff
        /*05ac*/ 	.word	0x00000000
        /*05b0*/ 	.short	0x010a
        /*05b2*/ 	.byte	0x05
	.zero		1


	//   ....[74]....
        /*05b4*/ 	.word	0x000030d0
        /*05b8*/ 	.word	0x000000ff
        /*05bc*/ 	.word	0x00000000
        /*05c0*/ 	.short	0x010a
        /*05c2*/ 	.byte	0x05
	.zero		1


	//   ....[75]....
        /*05c4*/ 	.word	0x00003160
        /*05c8*/ 	.word	0x000000ff
        /*05cc*/ 	.word	0x00000000
        /*05d0*/ 	.short	0x010a
        /*05d2*/ 	.byte	0x05
	.zero		1


	//   ....[76]....
        /*05d4*/ 	.word	0x000031f0
        /*05d8*/ 	.word	0x000000ff
        /*05dc*/ 	.word	0x00000000
        /*05e0*/ 	.short	0x010a
        /*05e2*/ 	.byte	0x05
	.zero		1


	//   ....[77]....
        /*05e4*/ 	.word	0x00003280
        /*05e8*/ 	.word	0x000000ff
        /*05ec*/ 	.word	0x00000000
        /*05f0*/ 	.short	0x010a
        /*05f2*/ 	.byte	0x05
	.zero		1


	//   ....[78]....
        /*05f4*/ 	.word	0x00003310
        /*05f8*/ 	.word	0x000000ff
        /*05fc*/ 	.word	0x00000000
        /*0600*/ 	.short	0x010a
        /*0602*/ 	.byte	0x05
	.zero		1


	//   ....[79]....
        /*0604*/ 	.word	0x000033a0
        /*0608*/ 	.word	0x000000ff
        /*060c*/ 	.word	0x00000000
        /*0610*/ 	.short	0x010a
        /*0612*/ 	.byte	0x05
	.zero		1


	//   ....[80]....
        /*0614*/ 	.word	0x00003430
        /*0618*/ 	.word	0x000000ff
        /*061c*/ 	.word	0x00000000
        /*0620*/ 	.short	0x010a
        /*0622*/ 	.byte	0x05
	.zero		1


	//   ....[81]....
        /*0624*/ 	.word	0x000034c0
        /*0628*/ 	.word	0x000000ff
        /*062c*/ 	.word	0x00000000
        /*0630*/ 	.short	0x010a
        /*0632*/ 	.byte	0x05
	.zero		1


	//   ....[82]....
        /*0634*/ 	.word	0x00003550
        /*0638*/ 	.word	0x000000ff
        /*063c*/ 	.word	0x00000000
        /*0640*/ 	.short	0x010a
        /*0642*/ 	.byte	0x05
	.zero		1


	//   ....[83]....
        /*0644*/ 	.word	0x000035e0
        /*0648*/ 	.word	0x000000ff
        /*064c*/ 	.word	0x00000000
        /*0650*/ 	.short	0x010a
        /*0652*/ 	.byte	0x05
	.zero		1


	//   ....[84]....
        /*0654*/ 	.word	0x00003670
        /*0658*/ 	.word	0x000000ff
        /*065c*/ 	.word	0x00000000
        /*0660*/ 	.short	0x010a
        /*0662*/ 	.byte	0x05
	.zero		1


	//   ....[85]....
        /*0664*/ 	.word	0x00003710
        /*0668*/ 	.word	0x00000000
        /*066c*/ 	.word	0x00000000
        /*0670*/ 	.short	0x010a
        /*0672*/ 	.byte	0xff
	.zero		1


	//   ....[86]....
        /*0674*/ 	.word	0x00003850
        /*0678*/ 	.word	0x00000002
        /*067c*/ 	.word	0x000001b0
        /*0680*/ 	.short	0x010a
        /*0682*/ 	.byte	0xff
	.zero		1


	//   ....[87]....
        /*0684*/ 	.word	0x000038b0
        /*0688*/ 	.word	0x00000004
        /*068c*/ 	.word	0x00000000
        /*0690*/ 	.short	0x0101
        /*0692*/ 	.byte	0xff
	.zero		1


	//   ....[88]....
        /*0694*/ 	.word	0x000038d0
        /*0698*/ 	.word	0x000000ff
        /*069c*/ 	.word	0x00000160
        /*06a0*/ 	.short	0x010a
        /*06a2*/ 	.byte	0x04
	.zero		1


	//   ....[89]....
        /*06a4*/ 	.word	0x000039f0
        /*06a8*/ 	.word	0x00000002
        /*06ac*/ 	.word	0x00000150
        /*06b0*/ 	.short	0x010a
        /*06b2*/ 	.byte	0xff
	.zero		1


	//   ....[90]....
        /*06b4*/ 	.word	0x00003b00
        /*06b8*/ 	.word	0x00000002
        /*06bc*/ 	.word	0x00000000
        /*06c0*/ 	.short	0x0101
        /*06c2*/ 	.byte	0xff
	.zero		1


	//   ....[91]....
        /*06c4*/ 	.word	0x00003b90
        /*06c8*/ 	.word	0x000000ff
        /*06cc*/ 	.word	0x00000160
        /*06d0*/ 	.short	0x0106
        /*06d2*/ 	.byte	0x04
	.zero		1


	//   ....[92]....
        /*06d4*/ 	.word	0x00003bb0
        /*06d8*/ 	.word	0x000000ff
        /*06dc*/ 	.word	0x00000160
        /*06e0*/ 	.short	0x010a
        /*06e2*/ 	.byte	0x04
	.zero		1


	//   ....[93]....
        /*06e4*/ 	.word	0x00003c40
        /*06e8*/ 	.word	0x000000ff
        /*06ec*/ 	.word	0x00000160
        /*06f0*/ 	.short	0x0106
        /*06f2*/ 	.byte	0x07
	.zero		1


	//   ....[94]....
        /*06f4*/ 	.word	0x00003c80
        /*06f8*/ 	.word	0x00000000
        /*06fc*/ 	.word	0x00000160
        /*0700*/ 	.short	0x010a
        /*0702*/ 	.byte	0xff
	.zero		1


	//   ....[95]....
        /*0704*/ 	.word	0x00003ed0
        /*0708*/ 	.word	0x000000ff
        /*070c*/ 	.word	0x00000008
        /*0710*/ 	.short	0x010a
        /*0712*/ 	.byte	0x05
	.zero		1


	//   ....[96]....
        /*0714*/ 	.word	0x00003ef0
        /*0718*/ 	.word	0x000000ff
        /*071c*/ 	.word	0x00000008
        /*0720*/ 	.short	0x010a
        /*0722*/ 	.byte	0x05
	.zero		1


	//   ....[97]....
        /*0724*/ 	.word	0x00004080
        /*0728*/ 	.word	0x000000ff
        /*072c*/ 	.word	0x00000008
        /*0730*/ 	.short	0x010a
        /*0732*/ 	.byte	0x05
	.zero		1


	//   ....[98]....
        /*0734*/ 	.word	0x000040a0
        /*0738*/ 	.word	0x000000ff
        /*073c*/ 	.word	0x00000008
        /*0740*/ 	.short	0x010a
        /*0742*/ 	.byte	0x05
	.zero		1


	//   ....[99]....
        /*0744*/ 	.word	0x00004160
        /*0748*/ 	.word	0x000000ff
        /*074c*/ 	.word	0x00000000
        /*0750*/ 	.short	0x0101
        /*0752*/ 	.byte	0x04
	.zero		1


	//   ....[100]....
        /*0754*/ 	.word	0x00004460
        /*0758*/ 	.word	0x00000000
        /*075c*/ 	.word	0x00000150
        /*0760*/ 	.short	0x010a
        /*0762*/ 	.byte	0xff
	.zero		1


	//   ....[101]....
        /*0764*/ 	.word	0x00004520
        /*0768*/ 	.word	0x00000000
        /*076c*/ 	.word	0x00000000
        /*0770*/ 	.short	0x0101
        /*0772*/ 	.byte	0xff
	.zero		1


	//   ....[102]....
        /*0774*/ 	.word	0x000045e0
        /*0778*/ 	.word	0x000000ff
        /*077c*/ 	.word	0x00000000
        /*0780*/ 	.short	0x010a
        /*0782*/ 	.byte	0x04
	.zero		1


	//   ....[103]....
        /*0784*/ 	.word	0x000045f0
        /*0788*/ 	.word	0x000000ff
        /*078c*/ 	.word	0x00000190
        /*0790*/ 	.short	0x010a
        /*0792*/ 	.byte	0x17
	.zero		1


	//   ....[104]....
        /*0794*/ 	.word	0x000046a0
        /*0798*/ 	.word	0x000000ff
        /*079c*/ 	.word	0x00000000
        /*07a0*/ 	.short	0x010a
        /*07a2*/ 	.byte	0x05
	.zero		1


	//   ....[105]....
        /*07a4*/ 	.word	0x000047e0
        /*07a8*/ 	.word	0x000000ff
        /*07ac*/ 	.word	0x00000000
        /*07b0*/ 	.short	0x010a
        /*07b2*/ 	.byte	0x04
	.zero		1


	//   ....[106]....
        /*07b4*/ 	.word	0x00004a30
        /*07b8*/ 	.word	0x000000ff
        /*07bc*/ 	.word	0x00000000
        /*07c0*/ 	.short	0x010a
        /*07c2*/ 	.byte	0x04
	.zero		1


	//   ....[107]....
        /*07c4*/ 	.word	0x00004ac0
        /*07c8*/ 	.word	0x000000ff
        /*07cc*/ 	.word	0x00000000
        /*07d0*/ 	.short	0x010a
        /*07d2*/ 	.byte	0x05
	.zero		1


	//   ....[108]....
        /*07d4*/ 	.word	0x00004b50
        /*07d8*/ 	.word	0x000000ff
        /*07dc*/ 	.word	0x00000000
        /*07e0*/ 	.short	0x010a
        /*07e2*/ 	.byte	0x05
	.zero		1


	//   ....[109]....
        /*07e4*/ 	.word	0x00004bf0
        /*07e8*/ 	.word	0x00000000
        /*07ec*/ 	.word	0x00000000
        /*07f0*/ 	.short	0x010a
        /*07f2*/ 	.byte	0xff
	.zero		1


	//   ....[110]....
        /*07f4*/ 	.word	0x00004c30
        /*07f8*/ 	.word	0x00000000
        /*07fc*/ 	.word	0x00000000
        /*0800*/ 	.short	0x010a
        /*0802*/ 	.byte	0xff
	.zero		1


	//   ....[111]....
        /*0804*/ 	.word	0x00004ca0
        /*0808*/ 	.word	0x000000ff
        /*080c*/ 	.word	0x00000000
        /*0810*/ 	.short	0x0101
        /*0812*/ 	.byte	0x04
	.zero		1


	//   ....[112]....
        /*0814*/ 	.word	0x00004ce0
        /*0818*/ 	.word	0x000000ff
        /*081c*/ 	.word	0x000001d0
        /*0820*/ 	.short	0x010a
        /*0822*/ 	.byte	0x11
	.zero		1


	//   ....[113]....
        /*0824*/ 	.word	0x00004d30
        /*0828*/ 	.word	0x000000ff
        /*082c*/ 	.word	0x00000000
        /*0830*/ 	.short	0x0101
        /*0832*/ 	.byte	0x04
	.zero		1


	//   ....[114]....
        /*0834*/ 	.word	0x00005210
        /*0838*/ 	.word	0x0000000c
        /*083c*/ 	.word	0x00000150
        /*0840*/ 	.short	0x010a
        /*0842*/ 	.byte	0xff
	.zero		1


	//   ....[115]....
        /*0844*/ 	.word	0x00005380
        /*0848*/ 	.word	0x00000000
        /*084c*/ 	.word	0x00000000
        /*0850*/ 	.short	0x0101
        /*0852*/ 	.byte	0xff
	.zero		1


	//   ....[116]....
        /*0854*/ 	.word	0x00005810
        /*0858*/ 	.word	0x000000ff
        /*085c*/ 	.word	0x00000148
        /*0860*/ 	.short	0x010a
        /*0862*/ 	.byte	0x15
	.zero		1


	//   ....[117]....
        /*0864*/ 	.word	0x00005990
        /*0868*/ 	.word	0x000000ff
        /*086c*/ 	.word	0x00000120
        /*0870*/ 	.short	0x010a
        /*0872*/ 	.byte	0x15
	.zero		1


	//   ....[118]....
        /*0874*/ 	.word	0x00005b00
        /*0878*/ 	.word	0x000000ff
        /*087c*/ 	.word	0x00000100
        /*0880*/ 	.short	0x010b
        /*0882*/ 	.byte	0x15
	.zero		1


	//   ....[119]....
        /*0884*/ 	.word	0x00005b10
        /*0888*/ 	.word	0x000000ff
        /*088c*/ 	.word	0x00000000
        /*0890*/ 	.short	0x0101
        /*0892*/ 	.byte	0x28
	.zero		1


	//   ....[120]....
        /*0894*/ 	.word	0x00005b20
        /*0898*/ 	.word	0x000000ff
        /*089c*/ 	.word	0x00000128
        /*08a0*/ 	.short	0x010a
        /*08a2*/ 	.byte	0x15
	.zero		1


	//   ....[121]....
        /*08a4*/ 	.word	0x00005c70
        /*08a8*/ 	.word	0x000000ff
        /*08ac*/ 	.word	0x00000108
        /*08b0*/ 	.short	0x010b
        /*08b2*/ 	.byte	0x15
	.zero		1


	//   ....[122]....
        /*08b4*/ 	.word	0x00005c80
        /*08b8*/ 	.word	0x000000ff
        /*08bc*/ 	.word	0x00000000
        /*08c0*/ 	.short	0x0101
        /*08c2*/ 	.byte	0x27
	.zero		1


	//   ....[123]....
        /*08c4*/ 	.word	0x00005c90
        /*08c8*/ 	.word	0x000000ff
        /*08cc*/ 	.word	0x00000130
        /*08d0*/ 	.short	0x010a
        /*08d2*/ 	.byte	0x15
	.zero		1


	//   ....[124]....
        /*08d4*/ 	.word	0x00005dd0
        /*08d8*/ 	.word	0x000000ff
        /*08dc*/ 	.word	0x00000110
        /*08e0*/ 	.short	0x010b
        /*08e2*/ 	.byte	0x15
	.zero		1


	//   ....[125]....
        /*08e4*/ 	.word	0x00005de0
        /*08e8*/ 	.word	0x000000ff
        /*08ec*/ 	.word	0x00000000
        /*08f0*/ 	.short	0x0101
        /*08f2*/ 	.byte	0x26
	.zero		1


	//   ....[126]....
        /*08f4*/ 	.word	0x00005df0
        /*08f8*/ 	.word	0x000000ff
        /*08fc*/ 	.word	0x00000138
        /*0900*/ 	.short	0x010a
        /*0902*/ 	.byte	0x15
	.zero		1


	//   ....[127]....
        /*0904*/ 	.word	0x00005ff0
        /*0908*/ 	.word	0x000000ff
        /*090c*/ 	.word	0x00000118
        /*0910*/ 	.short	0x010b
        /*0912*/ 	.byte	0x15
	.zero		1


	//   ....[128]....
        /*0914*/ 	.word	0x00006000
        /*0918*/ 	.word	0x000000ff
        /*091c*/ 	.word	0x00000000
        /*0920*/ 	.short	0x0101
        /*0922*/ 	.byte	0x25
	.zero		1


	//   ....[129]....
        /*0924*/ 	.word	0x00006030
        /*0928*/ 	.word	0x000000ff
        /*092c*/ 	.word	0x00000120
        /*0930*/ 	.short	0x010a
        /*0932*/ 	.byte	0x15
	.zero		1


	//   ....[130]....
        /*0934*/ 	.word	0x00006050
        /*0938*/ 	.word	0x000000ff
        /*093c*/ 	.word	0x00000128
        /*0940*/ 	.short	0x010a
        /*0942*/ 	.byte	0x15
	.zero		1


	//   ....[131]....
        /*0944*/ 	.word	0x00006070
        /*0948*/ 	.word	0x000000ff
        /*094c*/ 	.word	0x00000130
        /*0950*/ 	.short	0x010a
        /*0952*/ 	.byte	0x15
	.zero		1


	//   ....[132]....
        /*0954*/ 	.word	0x000060b0
        /*0958*/ 	.word	0x00000000
        /*095c*/ 	.word	0x00000138
        /*0960*/ 	.short	0x010a
        /*0962*/ 	.byte	0xff
	.zero		1


	//   ....[133]....
        /*0964*/ 	.word	0x000063d0
        /*0968*/ 	.word	0x00000003
        /*096c*/ 	.word	0x00000150
        /*0970*/ 	.short	0x010a
        /*0972*/ 	.byte	0xff
	.zero		1


	//   ....[134]....
        /*0974*/ 	.word	0x00006550
        /*0978*/ 	.word	0x00000000
        /*097c*/ 	.word	0x00000000
        /*0980*/ 	.short	0x0101
        /*0982*/ 	.byte	0xff
	.zero		1


	//   ....[135]....
        /*0984*/ 	.word	0x00007070
        /*0988*/ 	.word	0x000000ff
        /*098c*/ 	.word	0x00000100
        /*0990*/ 	.short	0x010a
        /*0992*/ 	.byte	0x2c
	.zero		1


	//   ....[136]....
        /*0994*/ 	.word	0x00007090
        /*0998*/ 	.word	0x00000065
        /*099c*/ 	.word	0x00000170
        /*09a0*/ 	.short	0x010a
        /*09a2*/ 	.byte	0xff
	.zero		1


	//   ....[137]....
        /*09a4*/ 	.word	0x00007180
        /*09a8*/ 	.word	0x000000ff
        /*09ac*/ 	.word	0x00000100
        /*09b0*/ 	.short	0x010a
        /*09b2*/ 	.byte	0x2c
	.zero		1


	//   ....[138]....
        /*09b4*/ 	.word	0x00007270
        /*09b8*/ 	.word	0x00000065
        /*09bc*/ 	.word	0x00000170
        /*09c0*/ 	.short	0x010a
        /*09c2*/ 	.byte	0xff
	.zero		1


	//   ....[139]....
        /*09c4*/ 	.word	0x00007d40
        /*09c8*/ 	.word	0x00000000
        /*09cc*/ 	.word	0x00000000
        /*09d0*/ 	.short	0x0101
        /*09d2*/ 	.byte	0xff
	.zero		1


	//   ....[140]....
        /*09d4*/ 	.word	0x00007d50
        /*09d8*/ 	.word	0x00000003
        /*09dc*/ 	.word	0x00000100
        /*09e0*/ 	.short	0x010a
        /*09e2*/ 	.byte	0xff
	.zero		1


	//   ....[141]....
        /*09e4*/ 	.word	0x00007e30
        /*09e8*/ 	.word	0x00000003
        /*09ec*/ 	.word	0x00000100
        /*09f0*/ 	.short	0x010a
        /*09f2*/ 	.byte	0xff
	.zero		1


	//   ....[142]....
        /*09f4*/ 	.word	0x00008990
        /*09f8*/ 	.word	0x0000003d
        /*09fc*/ 	.word	0x00000000
        /*0a00*/ 	.short	0x0101
        /*0a02*/ 	.byte	0xff
	.zero		1


	//   ....[143]....
        /*0a04*/ 	.word	0x000089b0
        /*0a08*/ 	.word	0x0000003e
        /*0a0c*/ 	.word	0x00000100
        /*0a10*/ 	.short	0x010a
        /*0a12*/ 	.byte	0xff
	.zero		1


	//   ....[144]....
        /*0a14*/ 	.word	0x00008a80
        /*0a18*/ 	.word	0x0000003e
        /*0a1c*/ 	.word	0x00000100
        /*0a20*/ 	.short	0x010a
        /*0a22*/ 	.byte	0xff
	.zero		1


	//   ....[145]....
        /*0a24*/ 	.word	0x000095d0
        /*0a28*/ 	.word	0x0000003d
        /*0a2c*/ 	.word	0x00000000
        /*0a30*/ 	.short	0x0101
        /*0a32*/ 	.byte	0xff
	.zero		1


	//   ....[146]....
        /*0a34*/ 	.word	0x000095f0
        /*0a38*/ 	.word	0x0000003e
        /*0a3c*/ 	.word	0x00000100
        /*0a40*/ 	.short	0x010a
        /*0a42*/ 	.byte	0xff
	.zero		1


	//   ....[147]....
        /*0a44*/ 	.word	0x000096c0
        /*0a48*/ 	.word	0x0000003e
        /*0a4c*/ 	.word	0x00000100
        /*0a50*/ 	.short	0x010a
        /*0a52*/ 	.byte	0xff
	.zero		1


	//   ....[148]....
        /*0a54*/ 	.word	0x00009ab0
        /*0a58*/ 	.word	0x00000065
        /*0a5c*/ 	.word	0x00000000
        /*0a60*/ 	.short	0x0101
        /*0a62*/ 	.byte	0xff
	.zero		1


	//   ....[149]....
        /*0a64*/ 	.word	0x0000a260
        /*0a68*/ 	.word	0x00000003
        /*0a6c*/ 	.word	0x00000000
        /*0a70*/ 	.short	0x0101
        /*0a72*/ 	.byte	0xff
	.zero		1


	//   ....[150]....
        /*0a74*/ 	.word	0x0000a520
        /*0a78*/ 	.word	0x000000ff
        /*0a7c*/ 	.word	0x00000000
        /*0a80*/ 	.short	0x0101
        /*0a82*/ 	.byte	0x06
	.zero		1


	//   ....[151]....
        /*0a84*/ 	.word	0x0000a540
        /*0a88*/ 	.word	0x00000000
        /*0a8c*/ 	.word	0x000001c0
        /*0a90*/ 	.short	0x010a
        /*0a92*/ 	.byte	0xff
	.zero		1


	//   ....[152]....
        /*0a94*/ 	.word	0x0000a5a0
        /*0a98*/ 	.word	0x00000000
        /*0a9c*/ 	.word	0x00000080
        /*0aa0*/ 	.short	0x010a
        /*0aa2*/ 	.byte	0xff
	.zero		1


	//   ....[153]....
        /*0aa4*/ 	.word	0x0000a600
        /*0aa8*/ 	.word	0x00000000
        /*0aac*/ 	.word	0x00000080
        /*0ab0*/ 	.short	0x010a
        /*0ab2*/ 	.byte	0xff
	.zero		1


	//   ....[154]....
        /*0ab4*/ 	.word	0x0000a650
        /*0ab8*/ 	.word	0x00000003
        /*0abc*/ 	.word	0x00000150
        /*0ac0*/ 	.short	0x010a
        /*0ac2*/ 	.byte	0xff
	.zero		1


	//   ....[155]....
        /*0ac4*/ 	.word	0x0000a6b0
        /*0ac8*/ 	.word	0x00000000
        /*0acc*/ 	.word	0x00000000
        /*0ad0*/ 	.short	0x010a
        /*0ad2*/ 	.byte	0xff
	.zero		1


	//   ....[156]....
        /*0ad4*/ 	.word	0x0000a710
        /*0ad8*/ 	.word	0x00000000
        /*0adc*/ 	.word	0x00000000
        /*0ae0*/ 	.short	0x010a
        /*0ae2*/ 	.byte	0xff
	.zero		1


	//   ....[157]....
        /*0ae4*/ 	.word	0x0000a770
        /*0ae8*/ 	.word	0x00000000
        /*0aec*/ 	.word	0x00000000
        /*0af0*/ 	.short	0x010a
        /*0af2*/ 	.byte	0xff
	.zero		1


	//   ....[158]....
        /*0af4*/ 	.word	0x0000a7d0
        /*0af8*/ 	.word	0x00000000
        /*0afc*/ 	.word	0x00000000
        /*0b00*/ 	.short	0x010a
        /*0b02*/ 	.byte	0xff
	.zero		1


	//   ....[159]....
        /*0b04*/ 	.word	0x0000a830
        /*0b08*/ 	.word	0x00000000
        /*0b0c*/ 	.word	0x00000000
        /*0b10*/ 	.short	0x010a
        /*0b12*/ 	.byte	0xff
	.zero		1


	//   ....[160]....
        /*0b14*/ 	.word	0x0000a890
        /*0b18*/ 	.word	0x00000000
        /*0b1c*/ 	.word	0x00000000
        /*0b20*/ 	.short	0x010a
        /*0b22*/ 	.byte	0xff
	.zero		1


	//   ....[161]....
        /*0b24*/ 	.word	0x0000a8f0
        /*0b28*/ 	.word	0x00000000
        /*0b2c*/ 	.word	0x00000000
        /*0b30*/ 	.short	0x010a
        /*0b32*/ 	.byte	0xff
	.zero		1


	//   ....[162]....
        /*0b34*/ 	.word	0x0000a950
        /*0b38*/ 	.word	0x00000000
        /*0b3c*/ 	.word	0x00000000
        /*0b40*/ 	.short	0x010a
        /*0b42*/ 	.byte	0xff
	.zero		1


	//   ....[163]....
        /*0b44*/ 	.word	0x0000a9b0
        /*0b48*/ 	.word	0x00000000
        /*0b4c*/ 	.word	0x00000000
        /*0b50*/ 	.short	0x010a
        /*0b52*/ 	.byte	0xff
	.zero		1


	//   ....[164]....
        /*0b54*/ 	.word	0x0000aa10
        /*0b58*/ 	.word	0x00000000
        /*0b5c*/ 	.word	0x00000000
        /*0b60*/ 	.short	0x010a
        /*0b62*/ 	.byte	0xff
	.zero		1


	//   ....[165]....
        /*0b64*/ 	.word	0x0000aa70
        /*0b68*/ 	.word	0x00000000
        /*0b6c*/ 	.word	0x00000000
        /*0b70*/ 	.short	0x010a
        /*0b72*/ 	.byte	0xff
	.zero		1


	//   ....[166]....
        /*0b74*/ 	.word	0x0000aad0
        /*0b78*/ 	.word	0x00000000
        /*0b7c*/ 	.word	0x00000000
        /*0b80*/ 	.short	0x010a
        /*0b82*/ 	.byte	0xff
	.zero		1


	//   ....[167]....
        /*0b84*/ 	.word	0x0000ab30
        /*0b88*/ 	.word	0x00000000
        /*0b8c*/ 	.word	0x00000000
        /*0b90*/ 	.short	0x010a
        /*0b92*/ 	.byte	0xff
	.zero		1


	//   ....[168]....
        /*0b94*/ 	.word	0x0000ab90
        /*0b98*/ 	.word	0x00000000
        /*0b9c*/ 	.word	0x00000000
        /*0ba0*/ 	.short	0x010a
        /*0ba2*/ 	.byte	0xff
	.zero		1


	//   ....[169]....
        /*0ba4*/ 	.word	0x0000abf0
        /*0ba8*/ 	.word	0x00000000
        /*0bac*/ 	.word	0x00000000
        /*0bb0*/ 	.short	0x010a
        /*0bb2*/ 	.byte	0xff
	.zero		1


	//   ....[170]....
        /*0bb4*/ 	.word	0x0000ac40
        /*0bb8*/ 	.word	0x00000002
        /*0bbc*/ 	.word	0x000001b0
        /*0bc0*/ 	.short	0x010a
        /*0bc2*/ 	.byte	0xff
	.zero		1


	//   ....[171]....
        /*0bc4*/ 	.word	0x0000aca0
        /*0bc8*/ 	.word	0x00000002
        /*0bcc*/ 	.word	0x00000160
        /*0bd0*/ 	.short	0x010a
        /*0bd2*/ 	.byte	0xff
	.zero		1


	//   ....[172]....
        /*0bd4*/ 	.word	0x0000acf0
        /*0bd8*/ 	.word	0x00000002
        /*0bdc*/ 	.word	0x00000150
        /*0be0*/ 	.short	0x010a
        /*0be2*/ 	.byte	0xff
	.zero		1


	//   ....[173]....
        /*0be4*/ 	.word	0x0000ad50
        /*0be8*/ 	.word	0x00000000
        /*0bec*/ 	.word	0x00000160
        /*0bf0*/ 	.short	0x010a
        /*0bf2*/ 	.byte	0xff
	.zero		1


	//   ....[174]....
        /*0bf4*/ 	.word	0x0000adb0
        /*0bf8*/ 	.word	0x00000000
        /*0bfc*/ 	.word	0x00000008
        /*0c00*/ 	.short	0x010a
        /*0c02*/ 	.byte	0xff
	.zero		1


	//   ....[175]....
        /*0c04*/ 	.word	0x0000aea0
        /*0c08*/ 	.word	0x00000000
        /*0c0c*/ 	.word	0x00000008
        /*0c10*/ 	.short	0x010a
        /*0c12*/ 	.byte	0xff
	.zero		1


	//   ....[176]....
        /*0c14*/ 	.word	0x0000aef0
        /*0c18*/ 	.word	0x00000000
        /*0c1c*/ 	.word	0x00000150
        /*0c20*/ 	.short	0x010a
        /*0c22*/ 	.byte	0xff
	.zero		1


	//   ....[177]....
        /*0c24*/ 	.word	0x0000af50
        /*0c28*/ 	.word	0x00000000
        /*0c2c*/ 	.word	0x00000190
        /*0c30*/ 	.short	0x010a
        /*0c32*/ 	.byte	0xff
	.zero		1


	//   ....[178]....
        /*0c34*/ 	.word	0x0000afb0
        /*0c38*/ 	.word	0x00000000
        /*0c3c*/ 	.word	0x00000000
        /*0c40*/ 	.short	0x010a
        /*0c42*/ 	.byte	0xff
	.zero		1


	//   ....[179]....
        /*0c44*/ 	.word	0x0000b010
        /*0c48*/ 	.word	0x00000000
        /*0c4c*/ 	.word	0x00000000
        /*0c50*/ 	.short	0x010a
        /*0c52*/ 	.byte	0xff
	.zero		1


	//   ....[180]....
        /*0c54*/ 	.word	0x0000b070
        /*0c58*/ 	.word	0x00000000
        /*0c5c*/ 	.word	0x00000000
        /*0c60*/ 	.short	0x010a
        /*0c62*/ 	.byte	0xff
	.zero		1


	//   ....[181]....
        /*0c64*/ 	.word	0x0000b0d0
        /*0c68*/ 	.word	0x00000000
        /*0c6c*/ 	.word	0x00000000
        /*0c70*/ 	.short	0x010a
        /*0c72*/ 	.byte	0xff
	.zero		1


	//   ....[182]....
        /*0c74*/ 	.word	0x0000b130
        /*0c78*/ 	.word	0x00000000
        /*0c7c*/ 	.word	0x000001d0
        /*0c80*/ 	.short	0x010a
        /*0c82*/ 	.byte	0xff
	.zero		1


	//   ....[183]....
        /*0c84*/ 	.word	0x0000b180
        /*0c88*/ 	.word	0x0000000c
        /*0c8c*/ 	.word	0x00000150
        /*0c90*/ 	.short	0x010a
        /*0c92*/ 	.byte	0xff
	.zero		1


	//   ....[184]....
        /*0c94*/ 	.word	0x0000b1e0
        /*0c98*/ 	.word	0x00000000
        /*0c9c*/ 	.word	0x00000148
        /*0ca0*/ 	.short	0x010a
        /*0ca2*/ 	.byte	0xff
	.zero		1


	//   ....[185]....
        /*0ca4*/ 	.word	0x0000b240
        /*0ca8*/ 	.word	0x00000000
        /*0cac*/ 	.word	0x00000120
        /*0cb0*/ 	.short	0x010a
        /*0cb2*/ 	.byte	0xff
	.zero		1


	//   ....[186]....
        /*0cb4*/ 	.word	0x0000b2a0
        /*0cb8*/ 	.word	0x00000000
        /*0cbc*/ 	.word	0x00000128
        /*0cc0*/ 	.short	0x010a
        /*0cc2*/ 	.byte	0xff
	.zero		1


	//   ....[187]....
        /*0cc4*/ 	.word	0x0000b300
        /*0cc8*/ 	.word	0x00000000
        /*0ccc*/ 	.word	0x00000130
        /*0cd0*/ 	.short	0x010a
        /*0cd2*/ 	.byte	0xff
	.zero		1


	//   ....[188]....
        /*0cd4*/ 	.word	0x0000b360
        /*0cd8*/ 	.word	0x00000000
        /*0cdc*/ 	.word	0x00000138
        /*0ce0*/ 	.short	0x010a
        /*0ce2*/ 	.byte	0xff
	.zero		1


	//   ....[189]....
        /*0ce4*/ 	.word	0x0000b3c0
        /*0ce8*/ 	.word	0x00000000
        /*0cec*/ 	.word	0x00000120
        /*0cf0*/ 	.short	0x010a
        /*0cf2*/ 	.byte	0xff
	.zero		1


	//   ....[190]....
        /*0cf4*/ 	.word	0x0000b420
        /*0cf8*/ 	.word	0x00000000
        /*0cfc*/ 	.word	0x00000128
        /*0d00*/ 	.short	0x010a
        /*0d02*/ 	.byte	0xff
	.zero		1


	//   ....[191]....
        /*0d04*/ 	.word	0x0000b480
        /*0d08*/ 	.word	0x00000000
        /*0d0c*/ 	.word	0x00000130
        /*0d10*/ 	.short	0x010a
        /*0d12*/ 	.byte	0xff
	.zero		1


	//   ....[192]....
        /*0d14*/ 	.word	0x0000b4d0
        /*0d18*/ 	.word	0x00000003
        /*0d1c*/ 	.word	0x00000150
        /*0d20*/ 	.short	0x010a
        /*0d22*/ 	.byte	0xff
	.zero		1


	//   ....[193]....
        /*0d24*/ 	.word	0x0000b530
        /*0d28*/ 	.word	0x00000002
        /*0d2c*/ 	.word	0x00000100
        /*0d30*/ 	.short	0x010a
        /*0d32*/ 	.byte	0xff
	.zero		1


	//   ....[194]....
        /*0d34*/ 	.word	0x0000b580
        /*0d38*/ 	.word	0x00000065
        /*0d3c*/ 	.word	0x00000170
        /*0d40*/ 	.short	0x010a
        /*0d42*/ 	.byte	0xff
	.zero		1


	//   ....[195]....
        /*0d44*/ 	.word	0x0000b5d0
        /*0d48*/ 	.word	0x00000003
        /*0d4c*/ 	.word	0x00000100
        /*0d50*/ 	.short	0x010a
        /*0d52*/ 	.byte	0xff
	.zero		1


	//   ....[196]....
        /*0d54*/ 	.word	0x0000b620
        /*0d58*/ 	.word	0x0000003e
        /*0d5c*/ 	.word	0x00000100
        /*0d60*/ 	.short	0x010a
        /*0d62*/ 	.byte	0xff
	.zero		1


	//   ....[197]....
        /*0d64*/ 	.word	0x0000b670
        /*0d68*/ 	.word	0x0000003e
        /*0d6c*/ 	.word	0x00000100
        /*0d70*/ 	.short	0x010a
        /*0d72*/ 	.byte	0xff
	.zero		1


	//----- nvinfo : EIATTR_NUM_MBARRIERS
	.align		4
.L_47:
        /*0d74*/ 	.byte	0x03, 0x38
        /*0d76*/ 	.short	0x003b


	//----- nvinfo : EIATTR_EXIT_INSTR_OFFSETS
	.align		4
        /*0d78*/ 	.byte	0x04, 0x1c
        /*0d7a*/ 	.short	(.L_49 - .L_48)


	//   ....[0]....
.L_48:
        /*0d7c*/ 	.word	0x00003740


	//   ....[1]....
        /*0d80*/ 	.word	0x00003c50


	//   ....[2]....
        /*0d84*/ 	.word	0x00003cb0


	//   ....[3]....
        /*0d88*/ 	.word	0x00004f60


	//   ....[4]....
        /*0d8c*/ 	.word	0x000060e0


	//   ....[5]....
        /*0d90*/ 	.word	0x00006120


	//   ....[6]....
        /*0d94*/ 	.word	0x0000a410


	//   ....[7]....
        /*0d98*/ 	.word	0x0000a480


	//   ....[8]....
        /*0d9c*/ 	.word	0x0000a4b0


	//   ....[9]....
        /*0da0*/ 	.word	0x0000a530


	//----- nvinfo : EIATTR_MAX_THREADS
	.align		4
.L_49:
        /*0da4*/ 	.byte	0x04, 0x05
        /*0da6*/ 	.short	(.L_51 - .L_50)
.L_50:
        /*0da8*/ 	.word	0x00000100
        /*0dac*/ 	.word	0x00000001
        /*0db0*/ 	.word	0x00000001


	//----- nvinfo : EIATTR_CRS_STACK_SIZE
	.align		4
.L_51:
        /*0db4*/ 	.byte	0x04, 0x1e
        /*0db6*/ 	.short	(.L_53 - .L_52)
.L_52:
        /*0db8*/ 	.word	0x00000000


	//----- nvinfo : EIATTR_CBANK_PARAM_SIZE
	.align		4
.L_53:
        /*0dbc*/ 	.byte	0x03, 0x19
        /*0dbe*/ 	.short	0x0800


	//----- nvinfo : EIATTR_PARAM_CBANK
	.align		4
        /*0dc0*/ 	.byte	0x04, 0x0a
        /*0dc2*/ 	.short	(.L_55 - .L_54)
	.align		4
.L_54:
        /*0dc4*/ 	.word	index@(.nv.constant0._ZN7cutlass13device_kernelINS_4gemm6kernel13GemmUniversalIN4cute5tupleIJiiiiEEENS1_10collective13CollectiveMmaINS1_35MainloopSm100TmaUmmaWarpSpecializedILi16ELi2ELi4ENS5_IJNS4_1CILi4EEESB_NSA_ILi1EEEEEEEENS5_IJNSA_ILi256EEENSA_ILi128EEENSA_ILi32EEEEEENS_10bfloat16_tENS5_IJlSC_lEEESJ_SK_NS4_8TiledMMAINS4_8MMA_AtomIJNS4_26SM100_MMA_F16BF16_2x1SM_SSISJ_SJ_fLi256ELi128ELNS4_4UMMA5MajorE0ELSP_0ELNSO_7ScaleInE0ELSQ_0EEEEEENS4_6LayoutINS5_IJSC_SC_SC_EEENS5_IJNSA_ILi0EEESV_SV_EEEEENS5_IJNS4_10UnderscoreESY_SY_EEEEENS4_28SM100_TMA_2SM_LOAD_MULTICASTENS4_14ComposedLayoutINS4_7SwizzleILi2ELi4ELi3EEENS4_18smem_ptr_flag_bitsILi16EEENST_INS5_IJNSA_ILi8EEESH_EEENS5_IJSH_SC_EEEEEEEvNS4_8identityES11_S1B_vS1C_EENS_8epilogue10collective18CollectiveEpilogueINS1E_23Sm100TmaWarpSpecializedILi4ELi2ELi32ELb1ELb0EEEJNS5_IJSG_SG_SH_EEENS5_IJNST_ISG_SC_EENST_ISH_SC_EEEEESJ_SK_SJ_SK_NS1E_6fusion15FusionCallbacksIS1I_NS1N_17LinearCombinationISJ_fSJ_fLNS_15FloatRoundStyleE2EEES1J_S1M_JEEENS4_5SM1004TMEM4LOAD26SM100_TMEM_LOAD_32dp32b32xENS4_13SM90_TMA_LOADES1B_NS4_39AutoVectorizingCopyWithAssumedAlignmentILi128EEENS4_14SM90_TMA_STOREES1B_S1Z_S1Z_EEEvvEEEEvNT_6ParamsE)
        /*0dc8*/ 	.short	0x0380
        /*0dca*/ 	.short	0x0800


	//----- nvinfo : EIATTR_SW_WAR
	.align		4
.L_55:
        /*0dcc*/ 	.byte	0x04, 0x36
        /*0dce*/ 	.short	(.L_57 - .L_56)
.L_56:
        /*0dd0*/ 	.word	0x00000008
.L_57:


//--------------------- .nv.callgraph             --------------------------
	.section	.nv.callgraph,"",@"SHT_CUDA_CALLGRAPH"
	.align	4
	.sectionentsize	8
	.align		4
        /*0000*/ 	.word	0x00000000
	.align		4
        /*0004*/ 	.word	0xffffffff
	.align		4
        /*0008*/ 	.word	index@(_ZN7cutlass13device_kernelINS_4gemm6kernel13GemmUniversalIN4cute5tupleIJiiiiEEENS1_10collective13CollectiveMmaINS1_35MainloopSm100TmaUmmaWarpSpecializedILi16ELi2ELi4ENS5_IJNS4_1CILi4EEESB_NSA_ILi1EEEEEEEENS5_IJNSA_ILi256EEENSA_ILi128EEENSA_ILi32EEEEEENS_10bfloat16_tENS5_IJlSC_lEEESJ_SK_NS4_8TiledMMAINS4_8MMA_AtomIJNS4_26SM100_MMA_F16BF16_2x1SM_SSISJ_SJ_fLi256ELi128ELNS4_4UMMA5MajorE0ELSP_0ELNSO_7ScaleInE0ELSQ_0EEEEEENS4_6LayoutINS5_IJSC_SC_SC_EEENS5_IJNSA_ILi0EEESV_SV_EEEEENS5_IJNS4_10UnderscoreESY_SY_EEEEENS4_28SM100_TMA_2SM_LOAD_MULTICASTENS4_14ComposedLayoutINS4_7SwizzleILi2ELi4ELi3EEENS4_18smem_ptr_flag_bitsILi16EEENST_INS5_IJNSA_ILi8EEESH_EEENS5_IJSH_SC_EEEEEEEvNS4_8identityES11_S1B_vS1C_EENS_8epilogue10collective18CollectiveEpilogueINS1E_23Sm100TmaWarpSpecializedILi4ELi2ELi32ELb1ELb0EEEJNS5_IJSG_SG_SH_EEENS5_IJNST_ISG_SC_EENST_ISH_SC_EEEEESJ_SK_SJ_SK_NS1E_6fusion15FusionCallbacksIS1I_NS1N_17LinearCombinationISJ_fSJ_fLNS_15FloatRoundStyleE2EEES1J_S1M_JEEENS4_5SM1004TMEM4LOAD26SM100_TMEM_LOAD_32dp32b32xENS4_13SM90_TMA_LOADES1B_NS4_39AutoVectorizingCopyWithAssumedAlignmentILi128EEENS4_14SM90_TMA_STOREES1B_S1Z_S1Z_EEEvvEEEEvNT_6ParamsE)
	.align		4
        /*000c*/ 	.word	index@(__assertfail)
	.align		4
        /*0010*/ 	.word	0x00000000
	.align		4
        /*0014*/ 	.word	0xfffffffe
	.align		4
        /*0018*/ 	.word	0x00000000
	.align		4
        /*001c*/ 	.word	0xfffffffd
	.align		4
        /*0020*/ 	.word	0x00000000
	.align		4
        /*0024*/ 	.word	0xfffffffc


//--------------------- .nv.constant4             --------------------------
	.section	.nv.constant4,"a",@progbits
	.align	8
	.align		8
.nv.constant4:
        /*0000*/ 	.dword	__assertfail
	.align		8
        /*0008*/ 	.dword	__unnamed_1
	.align		8
        /*0010*/ 	.dword	__unnamed_2
	.align		8
        /*0018*/ 	.dword	_ZN40_INTERNAL_a4b4d0c6_4_k_cu_238ea07f_327164cuda3std3__45__cpo5beginE
	.align		8
        /*0020*/ 	.dword	_ZN40_INTERNAL_a4b4d0c6_4_k_cu_238ea07f_327164cuda3std3__45__cpo3endE
	.align		8
        /*0028*/ 	.dword	_ZN40_INTERNAL_a4b4d0c6_4_k_cu_238ea07f_327164cuda3std3__45__cpo6cbeginE
	.align		8
        /*0030*/ 	.dword	_ZN40_INTERNAL_a4b4d0c6_4_k_cu_238ea07f_327164cuda3std3__45__cpo4cendE
	.align		8
        /*0038*/ 	.dword	_ZN40_INTERNAL_a4b4d0c6_4_k_cu_238ea07f_327164cuda3std3__442_GLOBAL__N__a4b4d0c6_4_k_cu_238ea07f_327166ignoreE
	.align		8
        /*0040*/ 	.dword	_ZN40_INTERNAL_a4b4d0c6_4_k_cu_238ea07f_327164cuda3std3__419piecewise_constructE
	.align		8
        /*0048*/ 	.dword	_ZN40_INTERNAL_a4b4d0c6_4_k_cu_238ea07f_327164cuda3std3__48in_placeE
	.align		8
        /*0050*/ 	.dword	_ZN40_INTERNAL_a4b4d0c6_4_k_cu_238ea07f_327164cuda3std6ranges3__45__cpo4swapE
	.align		8
        /*0058*/ 	.dword	_ZN40_INTERNAL_a4b4d0c6_4_k_cu_238ea07f_327164cuda3std6ranges3__45__cpo9iter_moveE
	.align		8
        /*0060*/ 	.dword	_ZN40_INTERNAL_a4b4d0c6_4_k_cu_238ea07f_327164cute7productE
	.align		8
        /*0068*/ 	.dword	_ZN40_INTERNAL_a4b4d0c6_4_k_cu_238ea07f_327164cute1_E
	.align		8
        /*0070*/ 	.dword	$str$25
	.align		8
        /*0078*/ 	.dword	$str$26
	.align		8
        /*0080*/ 	.dword	$str$27
	.align		8
        /*0088*/ 	.dword	$str$28


//--------------------- .text._ZN7cutlass13device_kernelINS_4gemm6kernel13GemmUniversalIN4cute5tupleIJiiiiEEENS1_10collective13CollectiveMmaINS1_35MainloopSm100TmaUmmaWarpSpecializedILi16ELi2ELi4ENS5_IJNS4_1CILi4EEESB_NSA_ILi1EEEEEEEENS5_IJNSA_ILi256EEENSA_ILi128EEENSA_ILi32EEEEEENS_10bfloat16_tENS5_IJlSC_lEEESJ_SK_NS4_8TiledMMAINS4_8MMA_AtomIJNS4_26SM100_MMA_F16BF16_2x1SM_SSISJ_SJ_fLi256ELi128ELNS4_4UMMA5MajorE0ELSP_0ELNSO_7ScaleInE0ELSQ_0EEEEEENS4_6LayoutINS5_IJSC_SC_SC_EEENS5_IJNSA_ILi0EEESV_SV_EEEEENS5_IJNS4_10UnderscoreESY_SY_EEEEENS4_28SM100_TMA_2SM_LOAD_MULTICASTENS4_14ComposedLayoutINS4_7SwizzleILi2ELi4ELi3EEENS4_18smem_ptr_flag_bitsILi16EEENST_INS5_IJNSA_ILi8EEESH_EEENS5_IJSH_SC_EEEEEEEvNS4_8identityES11_S1B_vS1C_EENS_8epilogue10collective18CollectiveEpilogueINS1E_23Sm100TmaWarpSpecializedILi4ELi2ELi32ELb1ELb0EEEJNS5_IJSG_SG_SH_EEENS5_IJNST_ISG_SC_EENST_ISH_SC_EEEEESJ_SK_SJ_SK_NS1E_6fusion15FusionCallbacksIS1I_NS1N_17LinearCombinationISJ_fSJ_fLNS_15FloatRoundStyleE2EEES1J_S1M_JEEENS4_5SM1004TMEM4LOAD26SM100_TMEM_LOAD_32dp32b32xENS4_13SM90_TMA_LOADES1B_NS4_39AutoVectorizingCopyWithAssumedAlignmentILi128EEENS4_14SM90_TMA_STOREES1B_S1Z_S1Z_EEEvvEEEEvNT_6ParamsE --------------------------
	.section	.text._ZN7cutlass13device_kernelINS_4gemm6kernel13GemmUniversalIN4cute5tupleIJiiiiEEENS1_10collective13CollectiveMmaINS1_35MainloopSm100TmaUmmaWarpSpecializedILi16ELi2ELi4ENS5_IJNS4_1CILi4EEESB_NSA_ILi1EEEEEEEENS5_IJNSA_ILi256EEENSA_ILi128EEENSA_ILi32EEEEEENS_10bfloat16_tENS5_IJlSC_lEEESJ_SK_NS4_8TiledMMAINS4_8MMA_AtomIJNS4_26SM100_MMA_F16BF16_2x1SM_SSISJ_SJ_fLi256ELi128ELNS4_4UMMA5MajorE0ELSP_0ELNSO_7ScaleInE0ELSQ_0EEEEEENS4_6LayoutINS5_IJSC_SC_SC_EEENS5_IJNSA_ILi0EEESV_SV_EEEEENS5_IJNS4_10UnderscoreESY_SY_EEEEENS4_28SM100_TMA_2SM_LOAD_MULTICASTENS4_14ComposedLayoutINS4_7SwizzleILi2ELi4ELi3EEENS4_18smem_ptr_flag_bitsILi16EEENST_INS5_IJNSA_ILi8EEESH_EEENS5_IJSH_SC_EEEEEEEvNS4_8identityES11_S1B_vS1C_EENS_8epilogue10collective18CollectiveEpilogueINS1E_23Sm100TmaWarpSpecializedILi4ELi2ELi32ELb1ELb0EEEJNS5_IJSG_SG_SH_EEENS5_IJNST_ISG_SC_EENST_ISH_SC_EEEEESJ_SK_SJ_SK_NS1E_6fusion15FusionCallbacksIS1I_NS1N_17LinearCombinationISJ_fSJ_fLNS_15FloatRoundStyleE2EEES1J_S1M_JEEENS4_5SM1004TMEM4LOAD26SM100_TMEM_LOAD_32dp32b32xENS4_13SM90_TMA_LOADES1B_NS4_39AutoVectorizingCopyWithAssumedAlignmentILi128EEENS4_14SM90_TMA_STOREES1B_S1Z_S1Z_EEEvvEEEEvNT_6ParamsE,"ax",@progbits
	.align	128
.text._ZN7cutlass13device_kernelINS_4gemm6kernel13GemmUniversalIN4cute5tupleIJiiiiEEENS1_10collective13CollectiveMmaINS1_35MainloopSm100TmaUmmaWarpSpecializedILi16ELi2ELi4ENS5_IJNS4_1CILi4EEESB_NSA_ILi1EEEEEEEENS5_IJNSA_ILi256EEENSA_ILi128EEENSA_ILi32EEEEEENS_10bfloat16_tENS5_IJlSC_lEEESJ_SK_NS4_8TiledMMAINS4_8MMA_AtomIJNS4_26SM100_MMA_F16BF16_2x1SM_SSISJ_SJ_fLi256ELi128ELNS4_4UMMA5MajorE0ELSP_0ELNSO_7ScaleInE0ELSQ_0EEEEEENS4_6LayoutINS5_IJSC_SC_SC_EEENS5_IJNSA_ILi0EEESV_SV_EEEEENS5_IJNS4_10UnderscoreESY_SY_EEEEENS4_28SM100_TMA_2SM_LOAD_MULTICASTENS4_14ComposedLayoutINS4_7SwizzleILi2ELi4ELi3EEENS4_18smem_ptr_flag_bitsILi16EEENST_INS5_IJNSA_ILi8EEESH_EEENS5_IJSH_SC_EEEEEEEvNS4_8identityES11_S1B_vS1C_EENS_8epilogue10collective18CollectiveEpilogueINS1E_23Sm100TmaWarpSpecializedILi4ELi2ELi32ELb1ELb0EEEJNS5_IJSG_SG_SH_EEENS5_IJNST_ISG_SC_EENST_ISH_SC_EEEEESJ_SK_SJ_SK_NS1E_6fusion15FusionCallbacksIS1I_NS1N_17LinearCombinationISJ_fSJ_fLNS_15FloatRoundStyleE2EEES1J_S1M_JEEENS4_5SM1004TMEM4LOAD26SM100_TMEM_LOAD_32dp32b32xENS4_13SM90_TMA_LOADES1B_NS4_39AutoVectorizingCopyWithAssumedAlignmentILi128EEENS4_14SM90_TMA_STOREES1B_S1Z_S1Z_EEEvvEEEEvNT_6ParamsE:
        .type           _ZN7cutlass13device_kernelINS_4gemm6kernel13GemmUniversalIN4cute5tupleIJiiiiEEENS1_10collective13CollectiveMmaINS1_35MainloopSm100TmaUmmaWarpSpecializedILi16ELi2ELi4ENS5_IJNS4_1CILi4EEESB_NSA_ILi1EEEEEEEENS5_IJNSA_ILi256EEENSA_ILi128EEENSA_ILi32EEEEEENS_10bfloat16_tENS5_IJlSC_lEEESJ_SK_NS4_8TiledMMAINS4_8MMA_AtomIJNS4_26SM100_MMA_F16BF16_2x1SM_SSISJ_SJ_fLi256ELi128ELNS4_4UMMA5MajorE0ELSP_0ELNSO_7ScaleInE0ELSQ_0EEEEEENS4_6LayoutINS5_IJSC_SC_SC_EEENS5_IJNSA_ILi0EEESV_SV_EEEEENS5_IJNS4_10UnderscoreESY_SY_EEEEENS4_28SM100_TMA_2SM_LOAD_MULTICASTENS4_14ComposedLayoutINS4_7SwizzleILi2ELi4ELi3EEENS4_18smem_ptr_flag_bitsILi16EEENST_INS5_IJNSA_ILi8EEESH_EEENS5_IJSH_SC_EEEEEEEvNS4_8identityES11_S1B_vS1C_EENS_8epilogue10collective18CollectiveEpilogueINS1E_23Sm100TmaWarpSpecializedILi4ELi2ELi32ELb1ELb0EEEJNS5_IJSG_SG_SH_EEENS5_IJNST_ISG_SC_EENST_ISH_SC_EEEEESJ_SK_SJ_SK_NS1E_6fusion15FusionCallbacksIS1I_NS1N_17LinearCombinationISJ_fSJ_fLNS_15FloatRoundStyleE2EEES1J_S1M_JEEENS4_5SM1004TMEM4LOAD26SM100_TMEM_LOAD_32dp32b32xENS4_13SM90_TMA_LOADES1B_NS4_39AutoVectorizingCopyWithAssumedAlignmentILi128EEENS4_14SM90_TMA_STOREES1B_S1Z_S1Z_EEEvvEEEEvNT_6ParamsE,@function
        .size           _ZN7cutlass13device_kernelINS_4gemm6kernel13GemmUniversalIN4cute5tupleIJiiiiEEENS1_10collective13CollectiveMmaINS1_35MainloopSm100TmaUmmaWarpSpecializedILi16ELi2ELi4ENS5_IJNS4_1CILi4EEESB_NSA_ILi1EEEEEEEENS5_IJNSA_ILi256EEENSA_ILi128EEENSA_ILi32EEEEEENS_10bfloat16_tENS5_IJlSC_lEEESJ_SK_NS4_8TiledMMAINS4_8MMA_AtomIJNS4_26SM100_MMA_F16BF16_2x1SM_SSISJ_SJ_fLi256ELi128ELNS4_4UMMA5MajorE0ELSP_0ELNSO_7ScaleInE0ELSQ_0EEEEEENS4_6LayoutINS5_IJSC_SC_SC_EEENS5_IJNSA_ILi0EEESV_SV_EEEEENS5_IJNS4_10UnderscoreESY_SY_EEEEENS4_28SM100_TMA_2SM_LOAD_MULTICASTENS4_14ComposedLayoutINS4_7SwizzleILi2ELi4ELi3EEENS4_18smem_ptr_flag_bitsILi16EEENST_INS5_IJNSA_ILi8EEESH_EEENS5_IJSH_SC_EEEEEEEvNS4_8identityES11_S1B_vS1C_EENS_8epilogue10collective18CollectiveEpilogueINS1E_23Sm100TmaWarpSpecializedILi4ELi2ELi32ELb1ELb0EEEJNS5_IJSG_SG_SH_EEENS5_IJNST_ISG_SC_EENST_ISH_SC_EEEEESJ_SK_SJ_SK_NS1E_6fusion15FusionCallbacksIS1I_NS1N_17LinearCombinationISJ_fSJ_fLNS_15FloatRoundStyleE2EEES1J_S1M_JEEENS4_5SM1004TMEM4LOAD26SM100_TMEM_LOAD_32dp32b32xENS4_13SM90_TMA_LOADES1B_NS4_39AutoVectorizingCopyWithAssumedAlignmentILi128EEENS4_14SM90_TMA_STOREES1B_S1Z_S1Z_EEEvvEEEEvNT_6ParamsE,(.L_x_234 - _ZN7cutlass13device_kernelINS_4gemm6kernel13GemmUniversalIN4cute5tupleIJiiiiEEENS1_10collective13CollectiveMmaINS1_35MainloopSm100TmaUmmaWarpSpecializedILi16ELi2ELi4ENS5_IJNS4_1CILi4EEESB_NSA_ILi1EEEEEEEENS5_IJNSA_ILi256EEENSA_ILi128EEENSA_ILi32EEEEEENS_10bfloat16_tENS5_IJlSC_lEEESJ_SK_NS4_8TiledMMAINS4_8MMA_AtomIJNS4_26SM100_MMA_F16BF16_2x1SM_SSISJ_SJ_fLi256ELi128ELNS4_4UMMA5MajorE0ELSP_0ELNSO_7ScaleInE0ELSQ_0EEEEEENS4_6LayoutINS5_IJSC_SC_SC_EEENS5_IJNSA_ILi0EEESV_SV_EEEEENS5_IJNS4_10UnderscoreESY_SY_EEEEENS4_28SM100_TMA_2SM_LOAD_MULTICASTENS4_14ComposedLayoutINS4_7SwizzleILi2ELi4ELi3EEENS4_18smem_ptr_flag_bitsILi16EEENST_INS5_IJNSA_ILi8EEESH_EEENS5_IJSH_SC_EEEEEEEvNS4_8identityES11_S1B_vS1C_EENS_8epilogue10collective18CollectiveEpilogueINS1E_23Sm100TmaWarpSpecializedILi4ELi2ELi32ELb1ELb0EEEJNS5_IJSG_SG_SH_EEENS5_IJNST_ISG_SC_EENST_ISH_SC_EEEEESJ_SK_SJ_SK_NS1E_6fusion15FusionCallbacksIS1I_NS1N_17LinearCombinationISJ_fSJ_fLNS_15FloatRoundStyleE2EEES1J_S1M_JEEENS4_5SM1004TMEM4LOAD26SM100_TMEM_LOAD_32dp32b32xENS4_13SM90_TMA_LOADES1B_NS4_39AutoVectorizingCopyWithAssumedAlignmentILi128EEENS4_14SM90_TMA_STOREES1B_S1Z_S1Z_EEEvvEEEEvNT_6ParamsE)
        .other          _ZN7cutlass13device_kernelINS_4gemm6kernel13GemmUniversalIN4cute5tupleIJiiiiEEENS1_10collective13CollectiveMmaINS1_35MainloopSm100TmaUmmaWarpSpecializedILi16ELi2ELi4ENS5_IJNS4_1CILi4EEESB_NSA_ILi1EEEEEEEENS5_IJNSA_ILi256EEENSA_ILi128EEENSA_ILi32EEEEEENS_10bfloat16_tENS5_IJlSC_lEEESJ_SK_NS4_8TiledMMAINS4_8MMA_AtomIJNS4_26SM100_MMA_F16BF16_2x1SM_SSISJ_SJ_fLi256ELi128ELNS4_4UMMA5MajorE0ELSP_0ELNSO_7ScaleInE0ELSQ_0EEEEEENS4_6LayoutINS5_IJSC_SC_SC_EEENS5_IJNSA_ILi0EEESV_SV_EEEEENS5_IJNS4_10UnderscoreESY_SY_EEEEENS4_28SM100_TMA_2SM_LOAD_MULTICASTENS4_14ComposedLayoutINS4_7SwizzleILi2ELi4ELi3EEENS4_18smem_ptr_flag_bitsILi16EEENST_INS5_IJNSA_ILi8EEESH_EEENS5_IJSH_SC_EEEEEEEvNS4_8identityES11_S1B_vS1C_EENS_8epilogue10collective18CollectiveEpilogueINS1E_23Sm100TmaWarpSpecializedILi4ELi2ELi32ELb1ELb0EEEJNS5_IJSG_SG_SH_EEENS5_IJNST_ISG_SC_EENST_ISH_SC_EEEEESJ_SK_SJ_SK_NS1E_6fusion15FusionCallbacksIS1I_NS1N_17LinearCombinationISJ_fSJ_fLNS_15FloatRoundStyleE2EEES1J_S1M_JEEENS4_5SM1004TMEM4LOAD26SM100_TMEM_LOAD_32dp32b32xENS4_13SM90_TMA_LOADES1B_NS4_39AutoVectorizingCopyWithAssumedAlignmentILi128EEENS4_14SM90_TMA_STOREES1B_S1Z_S1Z_EEEvvEEEEvNT_6ParamsE,@"STO_CUDA_ENTRY STV_DEFAULT"
_ZN7cutlass13device_kernelINS_4gemm6kernel13GemmUniversalIN4cute5tupleIJiiiiEEENS1_10collective13CollectiveMmaINS1_35MainloopSm100TmaUmmaWarpSpecializedILi16ELi2ELi4ENS5_IJNS4_1CILi4EEESB_NSA_ILi1EEEEEEEENS5_IJNSA_ILi256EEENSA_ILi128EEENSA_ILi32EEEEEENS_10bfloat16_tENS5_IJlSC_lEEESJ_SK_NS4_8TiledMMAINS4_8MMA_AtomIJNS4_26SM100_MMA_F16BF16_2x1SM_SSISJ_SJ_fLi256ELi128ELNS4_4UMMA5MajorE0ELSP_0ELNSO_7ScaleInE0ELSQ_0EEEEEENS4_6LayoutINS5_IJSC_SC_SC_EEENS5_IJNSA_ILi0EEESV_SV_EEEEENS5_IJNS4_10UnderscoreESY_SY_EEEEENS4_28SM100_TMA_2SM_LOAD_MULTICASTENS4_14ComposedLayoutINS4_7SwizzleILi2ELi4ELi3EEENS4_18smem_ptr_flag_bitsILi16EEENST_INS5_IJNSA_ILi8EEESH_EEENS5_IJSH_SC_EEEEEEEvNS4_8identityES11_S1B_vS1C_EENS_8epilogue10collective18CollectiveEpilogueINS1E_23Sm100TmaWarpSpecializedILi4ELi2ELi32ELb1ELb0EEEJNS5_IJSG_SG_SH_EEENS5_IJNST_ISG_SC_EENST_ISH_SC_EEEEESJ_SK_SJ_SK_NS1E_6fusion15FusionCallbacksIS1I_NS1N_17LinearCombinationISJ_fSJ_fLNS_15FloatRoundStyleE2EEES1J_S1M_JEEENS4_5SM1004TMEM4LOAD26SM100_TMEM_LOAD_32dp32b32xENS4_13SM90_TMA_LOADES1B_NS4_39AutoVectorizingCopyWithAssumedAlignmentILi128EEENS4_14SM90_TMA_STOREES1B_S1Z_S1Z_EEEvvEEEEvNT_6ParamsE:
[----:B------:R-:W1:Y:S01]  /*0000*/  LDC R1, c[0x0][0x37c] ;  /* 0x0000df00ff017b82 */ /* 0x000e620000000800 */
[----:B------:R-:W2:Y:S01]  /*0010*/  S2R R98, SR_TID.X ;  /* 0x0000000000627919 */ /* 0x000ea20000002100 */
[----:B------:R-:W3:Y:S06]  /*0020*/  LDCU.64 UR8, c[0x0][0x890] ;  /* 0x00011200ff0877ac */ /* 0x000eec0008000a00 */
[----:B------:R-:W4:Y:S01]  /*0030*/  S2UR UR4, SR_CgaCtaId ;  /* 0x00000000000479c3 */ /* 0x000f220000008800 */
[----:B------:R-:W-:Y:S02]  /*0040*/  PRMT R84, RZ, 0x7610, R84 ;  /* 0x00007610ff547816 */ /* 0x000fe40000000054 */
[----:B------:R-:W-:-:S02]  /*0050*/  ELECT P0, URZ, PT ;  /* 0x0000000000ff782f */ /* 0x000fc40003800000 */
[----:B---3--:R-:W-:-:S04]  /*0060*/  ISETP.NE.U32.AND P1, PT, RZ, UR8, PT ;  /* 0x00000008ff007c0c */ /* 0x008fc8000bf25070 */
[----:B------:R-:W-:Y:S01]  /*0070*/  ISETP.NE.AND.EX P2, PT, RZ, UR9, PT, P1 ;  /* 0x00000009ff007c0c */ /* 0x000fe2000bf45310 */
[----:B----4-:R-:W-:Y:S02]  /*0080*/  ULOP3.LUT UR37, UR4, 0x1, URZ, 0xc0, !UPT ;  /* 0x0000000104257892 */ /* 0x010fe4000f8ec0ff */
[----:B------:R-:W-:Y:S01]  /*0090*/  ULOP3.LUT UR35, UR4, 0x1, URZ, 0x3c, !UPT ;  /* 0x0000000104237892 */ /* 0x000fe2000f8e3cff */
[----:B--2---:R-:W-:-:S05]  /*00a0*/  SHF.R.U32.HI R85, RZ, 0x5, R98 ;  /* 0x00000005ff557819 */ /* 0x004fca0000011662 */
[----:B------:R-:W2:Y:S02]  /*00b0*/  SHFL.IDX PT, R0, R85, RZ, 0x1f ;  /* 0x00001fff55007589 */ /* 0x000ea400000e0000 */
[----:B--2---:R-:W-:Y:S02]  /*00c0*/  R2UR UR21, R0 ;  /* 0x00000000001572ca */ /* 0x004fe400000e0000 */
[----:B-1----:R-:W-:-:S13]  /*00d0*/  @P2 BRA `(.L_x_0) ;  /* 0x0000000000302947 */ /* 0x002fda0003800000 */
[----:B------:R-:W1:Y:S02]  /*00e0*/  LDCU.64 UR4, c[0x0][0x888] ;  /* 0x00011100ff0477ac */ /* 0x000e640008000a00 */
[----:B-1----:R-:W-:-:S04]  /*00f0*/  UISETP.NE.U32.AND UP0, UPT, UR4, URZ, UPT ;  /* 0x000000ff0400728c */ /* 0x002fc8000bf05070 */
[----:B------:R-:W-:-:S09]  /*0100*/  UISETP.NE.AND.EX UP0, UPT, UR5, URZ, UPT, UP0 ;  /* 0x000000ff0500728c */ /* 0x000fd2000bf05300 */
[----:B------:R-:W-:Y:S05]  /*0110*/  BRA.U !UP0, `(.L_x_1) ;  /* 0x0000000108147547 */ /* 0x000fea000b800000 */
[----:B------:R-:W1:Y:S01]  /*0120*/  LDC.64 R2, c[0x0][0x888] ;  /* 0x00022200ff027b82 */ /* 0x000e620000000a00 */
[----:B------:R-:W1:Y:S02]  /*0130*/  LDCU.64 UR4, c[0x0][0x358] ;  /* 0x00006b00ff0477ac */ /* 0x000e640008000a00 */
[----:B-1----:R1:W5:Y:S01]  /*0140*/  LDG.E R41, desc[UR4][R2.64] ;  /* 0x0000000402297981 */ /* 0x002362000c1e1900 */
[----:B------:R-:W-:Y:S01]  /*0150*/  HFMA2 R84, -RZ, RZ, 0, 5.9604644775390625e-08 ;  /* 0x00000001ff547431 */ /* 0x000fe200000001ff */
[----:B------:R-:W-:Y:S05]  /*0160*/  BRA `(.L_x_0) ;  /* 0x00000000000c7947 */ /* 0x000fea0003800000 */
.L_x_1:
[----:B------:R-:W1:Y:S01]  /*0170*/  LDCU UR4, c[0x0][0x880] ;  /* 0x00011000ff0477ac */ /* 0x000e620008000800 */
[----:B------:R-:W-:Y:S01]  /*0180*/  HFMA2 R84, -RZ, RZ, 0, 5.9604644775390625e-08 ;  /* 0x00000001ff547431 */ /* 0x000fe200000001ff */
[----:B-1----:R-:W-:-:S07]  /*0190*/  MOV R41, UR4 ;  /* 0x0000000400297c02 */ /* 0x002fce0008000f00 */
.L_x_0:
[----:B------:R-:W2:Y:S02]  /*01a0*/  LDCU.64 UR4, c[0x0][0x8b0] ;  /* 0x00011600ff0477ac */ /* 0x000ea40008000a00 */
[----:B--2---:R-:W-:-:S04]  /*01b0*/  UISETP.NE.U32.AND UP0, UPT, UR4, URZ, UPT ;  /* 0x000000ff0400728c */ /* 0x004fc8000bf05070 */
[----:B------:R-:W-:-:S09]  /*01c0*/  UISETP.NE.AND.EX UP0, UPT, UR5, URZ, UPT, UP0 ;  /* 0x000000ff0500728c */ /* 0x000fd2000bf05300 */
[----:B------:R-:W-:Y:S05]  /*01d0*/  BRA.U UP0, `(.L_x_2) ;  /* 0x0000000100287547 */ /* 0x000fea000b800000 */
[----:B------:R-:W2:Y:S02]  /*01e0*/  LDCU.64 UR4, c[0x0][0x8a8] ;  /* 0x00011500ff0477ac */ /* 0x000ea40008000a00 */
[----:B--2---:R-:W-:-:S04]  /*01f0*/  UISETP.NE.U32.AND UP0, UPT, UR4, URZ, UPT ;  /* 0x000000ff0400728c */ /* 0x004fc8000bf05070 */
[----:B------:R-:W-:-:S09]  /*0200*/  UISETP.NE.AND.EX UP0, UPT, UR5, URZ, UPT, UP0 ;  /* 0x000000ff0500728c */ /* 0x000fd2000bf05300 */
[----:B------:R-:W-:Y:S05]  /*0210*/  BRA.U !UP0, `(.L_x_3) ;  /* 0x0000000108107547 */ /* 0x000fea000b800000 */
[----:B------:R-:W2:Y:S01]  /*0220*/  LDC.64 R38, c[0x0][0x8a8] ;  /* 0x00022a00ff267b82 */ /* 0x000ea20000000a00 */
[----:B------:R-:W2:Y:S02]  /*0230*/  LDCU.64 UR4, c[0x0][0x358] ;  /* 0x00006b00ff0477ac */ /* 0x000ea40008000a00 */
[----:B--2---:R2:W5:Y:S01]  /*0240*/  LDG.E R38, desc[UR4][R38.64] ;  /* 0x0000000426267981 */ /* 0x004562000c1e1900 */
[----:B------:R-:W-:Y:S05]  /*0250*/  BRA `(.L_x_2) ;  /* 0x0000000000087947 */ /* 0x000fea0003800000 */
.L_x_3:
[----:B------:R-:W2:Y:S02]  /*0260*/  LDCU UR4, c[0x0][0x8a0] ;  /* 0x00011400ff0477ac */ /* 0x000ea40008000800 */
[----:B--2---:R-:W-:Y:S02]  /*0270*/  MOV R38, UR4 ;  /* 0x0000000400267c02 */ /* 0x004fe40008000f00 */
.L_x_2:
[----:B------:R-:W-:Y:S01]  /*0280*/  IMAD.U32 R0, RZ, RZ, UR21 ;  /* 0x00000015ff007e24 */ /* 0x000fe2000f8e00ff */
[----:B------:R-:W-:Y:S04]  /*0290*/  BSSY.RECONVERGENT B0, `(.L_x_4) ;  /* 0x000000c000007945 */ /* 0x000fe80003800200 */
[C---:B------:R-:W-:Y:S02]  /*02a0*/  ISETP.NE.OR P3, PT, R0.reuse, 0x1, !P0 ;  /* 0x000000010000780c */ /* 0x040fe40004765670 */
[----:B------:R-:W-:-:S11]  /*02b0*/  ISETP.NE.OR P2, PT, R0, 0x3, !P0 ;  /* 0x000000030000780c */ /* 0x000fd60004745670 */
[----:B------:R-:W-:Y:S05]  /*02c0*/  @P3 BRA `(.L_x_5) ;  /* 0x0000000000203947 */ /* 0x000fea0003800000 */
[----:B------:R-:W3:Y:S02]  /*02d0*/  LDCU.64 UR4, c[0x0][0x348] ;  /* 0x00006900ff0477ac */ /* 0x000ee40008000a00 */
[----:B---3--:R-:W-:Y:S02]  /*02e0*/  UIADD3 UR6, UP1, UPT, UR4, 0x80, URZ ;  /* 0x0000008004067890 */ /* 0x008fe4000ff3e0ff */
[----:B------:R-:W-:Y:S02]  /*02f0*/  UIADD3 UR4, UP0, UPT, UR4, 0x180, URZ ;  /* 0x0000018004047890 */ /* 0x000fe4000ff1e0ff */
[----:B------:R-:W-:Y:S02]  /*0300*/  UIADD3.X UR7, UPT, UPT, URZ, UR5, URZ, UP1, !UPT ;  /* 0x00000005ff077290 */ /* 0x000fe40008ffe4ff */
[----:B------:R-:W-:-:S07]  /*0310*/  UIADD3.X UR5, UPT, UPT, URZ, UR5, URZ, UP0, !UPT ;  /* 0x00000005ff057290 */ /* 0x000fce00087fe4ff */
[----:B------:R3:W-:Y:S02]  /*0320*/  UTMACCTL.PF [UR6] ;  /* 0x00000000060079b9 */ /* 0x0007e40008040000 */
[----:B------:R3:W-:Y:S02]  /*0330*/  UTMACCTL.PF [UR4] ;  /* 0x00000000040079b9 */ /* 0x0007e40008040000 */
[----:B---3--:R-:W-:Y:S01]  /*0340*/  NOP ;  /* 0x0000000000007918 */ /* 0x008fe20000000000 */
.L_x_5:
[----:B------:R-:W-:Y:S05]  /*0350*/  BSYNC.RECONVERGENT B0 ;  /* 0x0000000000007941 */ /* 0x000fea0003800200 */
.L_x_4:
[----:B------:R-:W-:Y:S04]  /*0360*/  BSSY.RECONVERGENT B0, `(.L_x_6) ;  /* 0x000000a000007945 */ /* 0x000fe80003800200 */
        /* <DEDUP_REMOVED lines=9> */
.L_x_7:
[----:B------:R-:W-:Y:S05]  /*0400*/  BSYNC.RECONVERGENT B0 ;  /* 0x0000000000007941 */ /* 0x000fea0003800200 */
.L_x_6:
[----:B------:R-:W3:Y:S01]  /*0410*/  LDCU.64 UR4, c[0x0][0x888] ;  /* 0x00011100ff0477ac */ /* 0x000ee20008000a00 */
[----:B------:R-:W-:Y:S01]  /*0420*/  ISETP.NE.AND.EX P1, PT, RZ, UR9, PT, P1 ;  /* 0x00000009ff007c0c */ /* 0x000fe2000bf25310 */
[----:B------:R-:W-:Y:S01]  /*0430*/  UPLOP3.LUT UP3, UPT, UPT, UPT, UPT, 0x80, 0x8 ;  /* 0x000000000008789c */ /* 0x000fe20003f6f070 */
[----:B---3--:R-:W-:-:S04]  /*0440*/  ISETP.NE.U32.AND P2, PT, RZ, UR4, PT ;  /* 0x00000004ff007c0c */ /* 0x008fc8000bf45070 */
[----:B------:R-:W-:-:S13]  /*0450*/  ISETP.NE.AND.EX P2, PT, RZ, UR5, PT, P2 ;  /* 0x00000005ff007c0c */ /* 0x000fda000bf45320 */
[----:B------:R-:W-:Y:S05]  /*0460*/  @P2 BRA P1, `(.L_x_8) ;  /* 0x0000000000282947 */ /* 0x000fea0000800000 */
[----:B------:R-:W-:Y:S01]  /*0470*/  UISETP.NE.U32.AND UP0, UPT, UR8, URZ, UPT ;  /* 0x000000ff0800728c */ /* 0x000fe2000bf05070 */
[----:B-----5:R-:W-:Y:S01]  /*0480*/  FSETP.NEU.AND P1, PT, R41, RZ, PT ;  /* 0x000000ff2900720b */ /* 0x020fe20003f2d000 */
[----:B------:R-:W-:Y:S02]  /*0490*/  UISETP.NE.U32.AND UP2, UPT, UR4, URZ, UPT ;  /* 0x000000ff0400728c */ /* 0x000fe4000bf45070 */
[----:B------:R-:W-:Y:S02]  /*04a0*/  UISETP.NE.AND.EX UP1, UPT, UR9, URZ, UPT, UP0 ;  /* 0x000000ff0900728c */ /* 0x000fe4000bf25300 */
[----:B------:R-:W-:-:S04]  /*04b0*/  UISETP.NE.AND.EX UP0, UPT, UR5, URZ, UPT, UP2 ;  /* 0x000000ff0500728c */ /* 0x000fc8000bf05320 */
[----:B------:R-:W-:-:S04]  /*04c0*/  USEL UR4, URZ, 0xffffffff, UP0 ;  /* 0xffffffffff047887 */ /* 0x000fc80008000000 */
[----:B------:R-:W-:Y:S01]  /*04d0*/  VOTEU.ANY UP0, P1 ;  /* 0x0000000000ff7886 */ /* 0x000fe20000800100 */
[----:B------:R-:W-:-:S04]  /*04e0*/  @!UP1 USEL UR4, URZ, 0xffffffff, UP0 ;  /* 0xffffffffff049887 */ /* 0x000fc80008000000 */
[----:B------:R-:W-:-:S04]  /*04f0*/  ULOP3.LUT UR4, UR4, 0x1, URZ, 0xc0, !UPT ;  /* 0x0000000104047892 */ /* 0x000fc8000f8ec0ff */
[----:B------:R-:W-:-:S11]  /*0500*/  UISETP.NE.U32.AND UP3, UPT, UR4, 0x1, UPT ;  /* 0x000000010400788c */ /* 0x000fd6000bf65070 */
.L_x_8:
[----:B------:R-:W3:Y:S01]  /*0510*/  SHFL.IDX PT, R0, R85, RZ, 0x1f ;  /* 0x00001fff55007589 */ /* 0x000ee200000e0000 */
[----:B------:R-:W-:-:S04]  /*0520*/  UISETP.NE.AND UP0, UPT, UR21, 0x2, UPT ;  /* 0x000000021500788c */ /* 0x000fc8000bf05270 */
[----:B------:R-:W-:Y:S02]  /*0530*/  UISETP.EQ.AND UP1, UPT, UR37, URZ, !UP0 ;  /* 0x000000ff2500728c */ /* 0x000fe4000c722270 */
[----:B------:R-:W-:-:S04]  /*0540*/  USEL UR49, URZ, 0x1, UP0 ;  /* 0x00000001ff317887 */ /* 0x000fc80008000000 */
[----:B------:R-:W-:Y:S02]  /*0550*/  PLOP3.LUT P3, PT, P0, PT, UP1, 0x80, 0x8 ;  /* 0x000000000008781c */ /* 0x000fe4000076f018 */
[----:B---3--:R-:W-:-:S13]  /*0560*/  ISETP.NE.AND P1, PT, R0, RZ, PT ;  /* 0x000000ff0000720c */ /* 0x008fda0003f25270 */
[----:B------:R-:W-:Y:S05]  /*0570*/  @P1 BRA `(.L_x_9) ;  /* 0x0000000000c41947 */ /* 0x000fea0003800000 */
[----:B------:R-:W-:Y:S01]  /*0580*/  ELECT P1, URZ, PT ;  /* 0x0000000000ff782f */ /* 0x000fe20003820000 */
[----:B------:R-:W-:-:S12]  /*0590*/  BSSY.RECONVERGENT B0, `(.L_x_9) ;  /* 0x000002f000007945 */ /* 0x000fd80003800200 */
[----:B------:R-:W-:Y:S05]  /*05a0*/  @!P1 BRA `(.L_x_10) ;  /* 0x0000000000b49947 */ /* 0x000fea0003800000 */
[----:B------:R-:W3:Y:S01]  /*05b0*/  S2UR UR5, SR_CgaCtaId ;  /* 0x00000000000579c3 */ /* 0x000ee20000008800 */
[----:B------:R-:W-:Y:S01]  /*05c0*/  UMOV UR4, 0x400 ;  /* 0x0000040000047882 */ /* 0x000fe20000000000 */
[----:B------:R-:W-:Y:S01]  /*05d0*/  UMOV UR8, 0x1 ;  /* 0x0000000100087882 */ /* 0x000fe20000000000 */
[----:B------:R-:W-:Y:S01]  /*05e0*/  UMOV UR6, 0x5 ;  /* 0x0000000500067882 */ /* 0x000fe20000000000 */
[----:B------:R-:W-:-:S04]  /*05f0*/  UIADD3 UR8, UPT, UPT, -UR8, 0x100000, URZ ;  /* 0x0010000008087890 */ /* 0x000fc8000fffe1ff */
[----:B------:R-:W-:Y:S02]  /*0600*/  USHF.L.U32 UR9, UR8, 0xb, URZ ;  /* 0x0000000b08097899 */ /* 0x000fe400080006ff */
[----:B------:R-:W-:Y:S02]  /*0610*/  USHF.L.U32 UR8, UR8, 0x1, URZ ;  /* 0x0000000108087899 */ /* 0x000fe400080006ff */
[----:B------:R-:W-:-:S04]  /*0620*/  UIADD3 UR6, UPT, UPT, -UR6, 0x100000, URZ ;  /* 0x0010000006067890 */ /* 0x000fc8000fffe1ff */
[----:B------:R-:W-:Y:S02]  /*0630*/  USHF.L.U32 UR7, UR6, 0xb, URZ ;  /* 0x0000000b06077899 */ /* 0x000fe400080006ff */
[----:B------:R-:W-:Y:S02]  /*0640*/  USHF.L.U32 UR6, UR6, 0x1, URZ ;  /* 0x0000000106067899 */ /* 0x000fe400080006ff */
[----:B---3--:R-:W-:Y:S01]  /*0650*/  ULEA UR4, UR5, UR4, 0x18 ;  /* 0x0000000405047291 */ /* 0x008fe2000f8ec0ff */
[----:B------:R-:W3:Y:S11]  /*0660*/  FENCE.VIEW.ASYNC.S ;  /* 0x00000000000073c6 */ /* 0x000ef60000000000 */
[----:B---3--:R3:W4:Y:S01]  /*0670*/  SYNCS.EXCH.64 URZ, [UR4], UR8 ;  /* 0x0000000804ff75b2 */ /* 0x0087220008000100 */
[----:B------:R3:W1:Y:S01]  /*0680*/  SYNCS.EXCH.64 URZ, [UR4+0x80], UR6 ;  /* 0x0000800604ff75b2 */ /* 0x0006620008000100 */
        /* <DEDUP_REMOVED lines=29> */
[----:B------:R3:W1:Y:S02]  /*0860*/  SYNCS.EXCH.64 URZ, [UR4+0xf8], UR6 ;  /* 0x0000f80604ff75b2 */ /* 0x0006640008000100 */
[----:B---34-:R-:W-:Y:S01]  /*0870*/  NOP ;  /* 0x0000000000007918 */ /* 0x018fe20000000000 */
.L_x_10:
[----:B------:R-:W-:Y:S05]  /*0880*/  BSYNC.RECONVERGENT B0 ;  /* 0x0000000000007941 */ /* 0x000fea0003800200 */
.L_x_9:
[----:B------:R-:W3:Y:S01]  /*0890*/  SHFL.IDX PT, R0, R85, RZ, 0x1f ;  /* 0x00001fff55007589 */ /* 0x000ee200000e0000 */
[----:B------:R-:W-:Y:S01]  /*08a0*/  NOP ;  /* 0x0000000000007918 */ /* 0x000fe20000000000 */
[----:B---3--:R-:W-:-:S13]  /*08b0*/  ISETP.NE.AND P1, PT, R0, 0x1, PT ;  /* 0x000000010000780c */ /* 0x008fda0003f25270 */
[----:B------:R-:W-:Y:S05]  /*08c0*/  @P1 BRA `(.L_x_11) ;  /* 0x0000000000581947 */ /* 0x000fea0003800000 */
        /* <DEDUP_REMOVED lines=9> */
[----:B------:R-:W-:Y:S01]  /*0960*/  USHF.L.U32 UR6, UR6, 0x1, URZ ;  /* 0x0000000106067899 */ /* 0x000fe200080006ff */
[----:B------:R-:W-:Y:S01]  /*0970*/  ELECT P1, URZ, PT ;  /* 0x0000000000ff782f */ /* 0x000fe20003820000 */
[----:B---3--:R-:W-:Y:S01]  /*0980*/  ULEA UR4, UR5, UR4, 0x18 ;  /* 0x0000000405047291 */ /* 0x008fe2000f8ec0ff */
[----:B------:R-:W3:Y:S11]  /*0990*/  FENCE.VIEW.ASYNC.S ;  /* 0x00000000000073c6 */ /* 0x000ef60000000000 */
[----:B---3--:R3:W4:Y:S01]  /*09a0*/  SYNCS.EXCH.64 URZ, [UR4+0x100], UR8 ;  /* 0x0001000804ff75b2 */ /* 0x0087220008000100 */
[----:B------:R3:W1:Y:S01]  /*09b0*/  SYNCS.EXCH.64 URZ, [UR4+0x120], UR6 ;  /* 0x0001200604ff75b2 */ /* 0x0006620008000100 */
[----:B------:R3:W1:Y:S01]  /*09c0*/  SYNCS.EXCH.64 URZ, [UR4+0x108], UR8 ;  /* 0x0001080804ff75b2 */ /* 0x0006620008000100 */
[----:B------:R3:W1:Y:S01]  /*09d0*/  SYNCS.EXCH.64 URZ, [UR4+0x128], UR6 ;  /* 0x0001280604ff75b2 */ /* 0x0006620008000100 */
[----:B------:R3:W1:Y:S01]  /*09e0*/  SYNCS.EXCH.64 URZ, [UR4+0x110], UR8 ;  /* 0x0001100804ff75b2 */ /* 0x0006620008000100 */
[----:B------:R3:W1:Y:S01]  /*09f0*/  SYNCS.EXCH.64 URZ, [UR4+0x130], UR6 ;  /* 0x0001300604ff75b2 */ /* 0x0006620008000100 */
[----:B------:R3:W1:Y:S01]  /*0a00*/  SYNCS.EXCH.64 URZ, [UR4+0x118], UR8 ;  /* 0x0001180804ff75b2 */ /* 0x0006620008000100 */
[----:B------:R3:W1:Y:S01]  /*0a10*/  SYNCS.EXCH.64 URZ, [UR4+0x138], UR6 ;  /* 0x0001380604ff75b2 */ /* 0x0006620008000100 */
[----:B------:R-:W-:Y:S01]  /*0a20*/  NOP ;  /* 0x0000000000007918 */ /* 0x000fe20000000000 */
.L_x_11:
[----:B------:R-:W2:Y:S01]  /*0a30*/  SHFL.IDX PT, R0, R85, RZ, 0x1f ;  /* 0x00001fff55007589 */ /* 0x000ea200000e0000 */
[----:B------:R-:W-:Y:S01]  /*0a40*/  NOP ;  /* 0x0000000000007918 */ /* 0x000fe20000000000 */
[----:B--2---:R-:W-:-:S13]  /*0a50*/  ISETP.NE.AND P1, PT, R0, 0x3, PT ;  /* 0x000000030000780c */ /* 0x004fda0003f25270 */
[----:B------:R-:W-:Y:S05]  /*0a60*/  @P1 BRA `(.L_x_12) ;  /* 0x0000000000301947 */ /* 0x000fea0003800000 */
[----:B---3--:R-:W2:Y:S01]  /*0a70*/  S2UR UR6, SR_CgaCtaId ;  /* 0x00000000000679c3 */ /* 0x008ea20000008800 */
[----:B------:R-:W-:Y:S01]  /*0a80*/  UMOV UR4, 0x400 ;  /* 0x0000040000047882 */ /* 0x000fe20000000000 */
[----:B------:R-:W-:Y:S01]  /*0a90*/  UMOV UR5, 0x20 ;  /* 0x0000002000057882 */ /* 0x000fe20000000000 */
[----:B------:R-:W-:Y:S01]  /*0aa0*/  ELECT P1, URZ, PT ;  /* 0x0000000000ff782f */ /* 0x000fe20003820000 */
[----:B--2---:R-:W-:Y:S02]  /*0ab0*/  ULEA UR6, UR6, UR4, 0x18 ;  /* 0x0000000406067291 */ /* 0x004fe4000f8ec0ff */
[----:B------:R-:W-:-:S04]  /*0ac0*/  UIADD3 UR4, UPT, UPT, -UR5, 0x100000, URZ ;  /* 0x0010000005047890 */ /* 0x000fc8000fffe1ff */
[----:B------:R-:W-:Y:S02]  /*0ad0*/  USHF.L.U32 UR5, UR4, 0xb, URZ ;  /* 0x0000000b04057899 */ /* 0x000fe400080006ff */
[----:B------:R-:W-:Y:S01]  /*0ae0*/  USHF.L.U32 UR4, UR4, 0x1, URZ ;  /* 0x0000000104047899 */ /* 0x000fe200080006ff */
[----:B------:R-:W2:Y:S11]  /*0af0*/  FENCE.VIEW.ASYNC.S ;  /* 0x00000000000073c6 */ /* 0x000eb60000000000 */
[----:B--2---:R2:W3:Y:S01]  /*0b00*/  SYNCS.EXCH.64 URZ, [UR6+0x140], UR4 ;  /* 0x0001400406ff75b2 */ /* 0x0044e20008000100 */
[----:B------:R2:W1:Y:S01]  /*0b10*/  SYNCS.EXCH.64 URZ, [UR6+0x148], UR4 ;  /* 0x0001480406ff75b2 */ /* 0x0004620008000100 */
[----:B------:R-:W-:Y:S01]  /*0b20*/  NOP ;  /* 0x0000000000007918 */ /* 0x000fe20000000000 */
.L_x_12:
[----:B------:R-:W4:Y:S01]  /*0b30*/  SHFL.IDX PT, R0, R85, RZ, 0x1f ;  /* 0x00001fff55007589 */ /* 0x000f2200000e0000 */
[----:B------:R-:W-:Y:S01]  /*0b40*/  NOP ;  /* 0x0000000000007918 */ /* 0x000fe20000000000 */
[----:B----4-:R-:W-:-:S13]  /*0b50*/  ISETP.NE.AND P1, PT, R0, 0x4, PT ;  /* 0x000000040000780c */ /* 0x010fda0003f25270 */
[----:B------:R-:W-:Y:S05]  /*0b60*/  @P1 BRA `(.L_x_13) ;  /* 0x00000000004c1947 */ /* 0x000fea0003800000 */
[----:B--2---:R-:W2:Y:S01]  /*0b70*/  S2UR UR5, SR_CgaCtaId ;  /* 0x00000000000579c3 */ /* 0x004ea20000008800 */
[----:B---3--:R-:W-:Y:S01]  /*0b80*/  UMOV UR4, 0xe20 ;  /* 0x00000e2000047882 */ /* 0x008fe20000000000 */
[----:B------:R-:W-:Y:S01]  /*0b90*/  UMOV UR6, 0x400 ;  /* 0x0000040000067882 */ /* 0x000fe20000000000 */
[----:B------:R-:W-:Y:S01]  /*0ba0*/  USEL UR4, UR4, 0xc20, UP3 ;  /* 0x00000c2004047887 */ /* 0x000fe20009800000 */
[----:B------:R-:W-:Y:S01]  /*0bb0*/  UMOV UR8, 0x1 ;  /* 0x0000000100087882 */ /* 0x000fe20000000000 */
[----:B------:R-:W-:Y:S01]  /*0bc0*/  ELECT P1, URZ, PT ;  /* 0x0000000000ff782f */ /* 0x000fe20003820000 */
[----:B------:R-:W-:-:S04]  /*0bd0*/  UIADD3 UR8, UPT, UPT, -UR8, 0x100000, URZ ;  /* 0x0010000008087890 */ /* 0x000fc8000fffe1ff */
[----:B------:R-:W-:Y:S02]  /*0be0*/  USHF.L.U32 UR9, UR8, 0xb, URZ ;  /* 0x0000000b08097899 */ /* 0x000fe400080006ff */
[----:B------:R-:W-:Y:S02]  /*0bf0*/  USHF.L.U32 UR8, UR8, 0x1, URZ ;  /* 0x0000000108087899 */ /* 0x000fe400080006ff */
[----:B--2---:R-:W-:Y:S02]  /*0c00*/  ULEA UR6, UR5, UR6, 0x18 ;  /* 0x0000000605067291 */ /* 0x004fe4000f8ec0ff */
[----:B------:R-:W-:-:S04]  /*0c10*/  UIADD3 UR4, UPT, UPT, -UR4, 0x100000, URZ ;  /* 0x0010000004047890 */ /* 0x000fc8000fffe1ff */
[----:B------:R-:W-:Y:S02]  /*0c20*/  USHF.L.U32 UR5, UR4, 0xb, URZ ;  /* 0x0000000b04057899 */ /* 0x000fe400080006ff */
[----:B------:R-:W-:Y:S01]  /*0c30*/  USHF.L.U32 UR4, UR4, 0x1, URZ ;  /* 0x0000000104047899 */ /* 0x000fe200080006ff */
[----:B------:R-:W2:Y:S03]  /*0c40*/  FENCE.VIEW.ASYNC.S ;  /* 0x00000000000073c6 */ /* 0x000ea60000000000 */
[----:B--2---:R4:W2:Y:S08]  /*0c50*/  SYNCS.EXCH.64 URZ, [UR6+0x150], UR8 ;  /* 0x0001500806ff75b2 */ /* 0x0048b00008000100 */
[----:B------:R4:W3:Y:S01]  /*0c60*/  SYNCS.EXCH.64 URZ, [UR6+0x160], UR4 ;  /* 0x0001600406ff75b2 */ /* 0x0008e20008000100 */
[----:B------:R4:W1:Y:S01]  /*0c70*/  SYNCS.EXCH.64 URZ, [UR6+0x158], UR8 ;  /* 0x0001580806ff75b2 */ /* 0x0008620008000100 */
[----:B------:R4:W1:Y:S02]  /*0c80*/  SYNCS.EXCH.64 URZ, [UR6+0x168], UR4 ;  /* 0x0001680406ff75b2 */ /* 0x0008640008000100 */
[----:B----4-:R-:W-:Y:S01]  /*0c90*/  NOP ;  /* 0x0000000000007918 */ /* 0x010fe20000000000 */
.L_x_13:
[----:B------:R-:W4:Y:S01]  /*0ca0*/  SHFL.IDX PT, R0, R85, RZ, 0x1f ;  /* 0x00001fff55007589 */ /* 0x000f2200000e0000 */
[----:B------:R-:W-:Y:S01]  /*0cb0*/  NOP ;  /* 0x0000000000007918 */ /* 0x000fe20000000000 */
[----:B----4-:R-:W-:-:S13]  /*0cc0*/  ISETP.NE.AND P1, PT, R0, 0x5, PT ;  /* 0x000000050000780c */ /* 0x010fda0003f25270 */
[----:B------:R-:W-:Y:S05]  /*0cd0*/  @P1 BRA `(.L_x_14) ;  /* 0x0000000000581947 */ /* 0x000fea0003800000 */
[----:B--2---:R-:W2:Y:S01]  /*0ce0*/  S2UR UR5, SR_CgaCtaId ;  /* 0x00000000000579c3 */ /* 0x004ea20000008800 */
[----:B---3--:R-:W-:Y:S01]  /*0cf0*/  UMOV UR4, 0x400 ;  /* 0x0000040000047882 */ /* 0x008fe20000000000 */
        /* <DEDUP_REMOVED lines=9> */
[----:B--2---:R-:W-:Y:S01]  /*0d90*/  ULEA UR4, UR5, UR4, 0x18 ;  /* 0x0000000405047291 */ /* 0x004fe2000f8ec0ff */
[----:B------:R-:W2:Y:S11]  /*0da0*/  FENCE.VIEW.ASYNC.S ;  /* 0x00000000000073c6 */ /* 0x000eb60000000000 */
[----:B--2---:R4:W2:Y:S01]  /*0db0*/  SYNCS.EXCH.64 URZ, [UR4+0x170], UR6 ;  /* 0x0001700604ff75b2 */ /* 0x0048a20008000100 */
[----:B------:R4:W3:Y:S01]  /*0dc0*/  SYNCS.EXCH.64 URZ, [UR4+0x190], UR8 ;  /* 0x0001900804ff75b2 */ /* 0x0008e20008000100 */
[----:B------:R4:W1:Y:S01]  /*0dd0*/  SYNCS.EXCH.64 URZ, [UR4+0x178], UR6 ;  /* 0x0001780604ff75b2 */ /* 0x0008620008000100 */
[----:B------:R4:W1:Y:S01]  /*0de0*/  SYNCS.EXCH.64 URZ, [UR4+0x198], UR8 ;  /* 0x0001980804ff75b2 */ /* 0x0008620008000100 */
[----:B------:R4:W1:Y:S01]  /*0df0*/  SYNCS.EXCH.64 URZ, [UR4+0x180], UR6 ;  /* 0x0001800604ff75b2 */ /* 0x0008620008000100 */
[----:B------:R4:W1:Y:S01]  /*0e00*/  SYNCS.EXCH.64 URZ, [UR4+0x1a0], UR8 ;  /* 0x0001a00804ff75b2 */ /* 0x0008620008000100 */
[----:B------:R4:W1:Y:S01]  /*0e10*/  SYNCS.EXCH.64 URZ, [UR4+0x188], UR6 ;  /* 0x0001880604ff75b2 */ /* 0x0008620008000100 */
[----:B------:R4:W1:Y:S02]  /*0e20*/  SYNCS.EXCH.64 URZ, [UR4+0x1a8], UR8 ;  /* 0x0001a80804ff75b2 */ /* 0x0008640008000100 */
[----:B----4-:R-:W-:Y:S01]  /*0e30*/  NOP ;  /* 0x0000000000007918 */ /* 0x010fe20000000000 */
.L_x_14:
[----:B------:R-:W4:Y:S01]  /*0e40*/  SHFL.IDX PT, R0, R85, RZ, 0x1f ;  /* 0x00001fff55007589 */ /* 0x000f2200000e0000 */
[----:B------:R-:W-:Y:S01]  /*0e50*/  ISETP.NE.OR P0, PT, RZ, UR21, !P0 ;  /* 0x00000015ff007c0c */ /* 0x000fe2000c705670 */
[----:B------:R-:W-:Y:S01]  /*0e60*/  NOP ;  /* 0x0000000000007918 */ /* 0x000fe20000000000 */
[----:B----4-:R-:W-:-:S13]  /*0e70*/  ISETP.NE.AND P1, PT, R0, 0x3, PT ;  /* 0x000000030000780c */ /* 0x010fda0003f25270 */
[----:B------:R-:W-:Y:S05]  /*0e80*/  @P1 BRA `(.L_x_15) ;  /* 0x0000000000381947 */ /* 0x000fea0003800000 */
[----:B--2---:R-:W2:Y:S01]  /*0e90*/  S2UR UR5, SR_CgaCtaId ;  /* 0x00000000000579c3 */ /* 0x004ea20000008800 */
[----:B---3--:R-:W-:Y:S01]  /*0ea0*/  UMOV UR4, 0x400 ;  /* 0x0000040000047882 */ /* 0x008fe20000000000 */
[----:B------:R-:W-:Y:S01]  /*0eb0*/  UMOV UR6, 0x20 ;  /* 0x0000002000067882 */ /* 0x000fe20000000000 */
[----:B------:R-:W-:Y:S01]  /*0ec0*/  ELECT P1, URZ, PT ;  /* 0x0000000000ff782f */ /* 0x000fe20003820000 */
[----:B------:R-:W-:-:S04]  /*0ed0*/  UIADD3 UR6, UPT, UPT, -UR6, 0x100000, URZ ;  /* 0x0010000006067890 */ /* 0x000fc8000fffe1ff */
[----:B------:R-:W-:Y:S02]  /*0ee0*/  USHF.L.U32 UR7, UR6, 0xb, URZ ;  /* 0x0000000b06077899 */ /* 0x000fe400080006ff */
[----:B------:R-:W-:Y:S02]  /*0ef0*/  USHF.L.U32 UR6, UR6, 0x1, URZ ;  /* 0x0000000106067899 */ /* 0x000fe400080006ff */
[----:B--2---:R-:W-:Y:S01]  /*0f00*/  ULEA UR4, UR5, UR4, 0x18 ;  /* 0x0000000405047291 */ /* 0x004fe2000f8ec0ff */
[----:B------:R-:W2:Y:S11]  /*0f10*/  FENCE.VIEW.ASYNC.S ;  /* 0x00000000000073c6 */ /* 0x000eb60000000000 */
[----:B--2---:R4:W2:Y:S01]  /*0f20*/  SYNCS.EXCH.64 URZ, [UR4+0x1b0], UR6 ;  /* 0x0001b00604ff75b2 */ /* 0x0048a20008000100 */
[----:B------:R4:W3:Y:S01]  /*0f30*/  SYNCS.EXCH.64 URZ, [UR4+0x1c0], UR6 ;  /* 0x0001c00604ff75b2 */ /* 0x0008e20008000100 */
[----:B------:R4:W1:Y:S01]  /*0f40*/  SYNCS.EXCH.64 URZ, [UR4+0x1b8], UR6 ;  /* 0x0001b80604ff75b2 */ /* 0x0008620008000100 */
[----:B------:R4:W1:Y:S02]  /*0f50*/  SYNCS.EXCH.64 URZ, [UR4+0x1c8], UR6 ;  /* 0x0001c80604ff75b2 */ /* 0x0008640008000100 */
[----:B----4-:R-:W-:Y:S01]  /*0f60*/  NOP ;  /* 0x0000000000007918 */ /* 0x010fe20000000000 */
.L_x_15:
[----:B---3--:R-:W3:Y:S01]  /*0f70*/  S2UR UR7, SR_CgaCtaId ;  /* 0x00000000000779c3 */ /* 0x008ee20000008800 */
[----:B------:R-:W-:Y:S01]  /*0f80*/  VOTEU.ALL UP0, P0 ;  /* 0x0000000000ff7886 */ /* 0x000fe20000000000 */
[----:B--2---:R-:W-:Y:S01]  /*0f90*/  UMOV UR4, 0x20 ;  /* 0x0000002000047882 */ /* 0x004fe20000000000 */
[----:B------:R-:W2:Y:S01]  /*0fa0*/  LDCU UR29, c[0x0][0x36c] ;  /* 0x00006d80ff1d77ac */ /* 0x000ea20008000800 */
[----:B------:R-:W-:Y:S01]  /*0fb0*/  NOP ;  /* 0x0000000000007918 */ /* 0x000fe20000000000 */
[----:B------:R-:W-:Y:S01]  /*0fc0*/  LOP3.LUT R0, R98, 0x1f, RZ, 0xc0, !PT ;  /* 0x0000001f62007812 */ /* 0x000fe200078ec0ff */
[----:B------:R-:W-:Y:S01]  /*0fd0*/  @!UP0 UMOV UR6, 0x400 ;  /* 0x0000040000068882 */ /* 0x000fe20000000000 */
[----:B------:R-:W-:-:S04]  /*0fe0*/  @!UP0 UIADD3 UR4, UPT, UPT, -UR4, 0x100000, URZ ;  /* 0x0010000004048890 */ /* 0x000fc8000fffe1ff */
[----:B------:R-:W-:Y:S02]  /*0ff0*/  @!UP0 USHF.L.U32 UR5, UR4, 0xb, URZ ;  /* 0x0000000b04058899 */ /* 0x000fe400080006ff */
[----:B------:R-:W-:Y:S02]  /*1000*/  @!UP0 USHF.L.U32 UR4, UR4, 0x1, URZ ;  /* 0x0000000104048899 */ /* 0x000fe400080006ff */
[----:B------:R-:W-:Y:S02]  /*1010*/  UISETP.NE.AND UP4, UPT, UR21, URZ, UPT ;  /* 0x000000ff1500728c */ /* 0x000fe4000bf85270 */
[----:B--2---:R-:W-:Y:S02]  /*1020*/  UISETP.EQ.U32.AND UP1, UPT, UR29, 0x1, UPT ;  /* 0x000000011d00788c */ /* 0x004fe4000bf22070 */
[----:B---3--:R-:W-:Y:S01]  /*1030*/  @!UP0 ULEA UR6, UR7, UR6, 0x18 ;  /* 0x0000000607068291 */ /* 0x008fe2000f8ec0ff */
[----:B------:R-:W-:Y:S01]  /*1040*/  VOTEU.ALL UP0, P0 ;  /* 0x0000000000ff7886 */ /* 0x000fe20000000000 */
[----:B------:R-:W2:Y:S10]  /*1050*/  FENCE.VIEW.ASYNC.S ;  /* 0x00000000000073c6 */ /* 0x000eb40000000000 */
[----:B--2---:R2:W3:Y:S01]  /*1060*/  @!UP0 SYNCS.EXCH.64 URZ, [UR6+0x1d0], UR4 ;  /* 0x0001d00406ff85b2 */ /* 0x0044e20008000100 */
[----:B------:R-:W-:Y:S05]  /*1070*/  BRA.U !UP1, `(.L_x_16) ;  /* 0x0000000109087547 */ /* 0x000fea000b800000 */
[----:B-1-3--:R-:W-:Y:S01]  /*1080*/  UCGABAR_ARV ;  /* 0x00000000000079c7 */ /* 0x00afe20008000000 */
[----:B------:R-:W-:Y:S05]  /*1090*/  BRA `(.L_x_17) ;  /* 0x0000000000047947 */ /* 0x000fea0003800000 */
.L_x_16:
[----:B-1-3--:R-:W-:Y:S01]  /*10a0*/  NOP ;  /* 0x0000000000007918 */ /* 0x00afe20000000000 */
.L_x_17:
[----:B------:R-:W1:Y:S01]  /*10b0*/  S2UR UR32, SR_CTAID.X ;  /* 0x00000000002079c3 */ /* 0x000e620000002500 */
[----:B------:R-:W-:-:S05]  /*10c0*/  CS2R.32 R87, SR_CgaSize ;  /* 0x0000000000577805 */ /* 0x000fca0000008a00 */
[----:B------:R-:W-:-:S05]  /*10d0*/  IMAD R87, R87, -0xa0, RZ ;  /* 0xffffff6057577824 */ /* 0x000fca00078e02ff */
[----:B------:R-:W-:-:S14]  /*10e0*/  R2UR UR7, R87 ;  /* 0x00000000570772ca */ /* 0x000fdc00000e0000 */
[----:B------:R-:W3:Y:S01]  /*10f0*/  LDCU UR7, c[0x0][UR7+0x2b0] ;  /* 0x00005600070777ac */ /* 0x000ee20008000800 */
[----:B------:R-:W-:-:S05]  /*1100*/  CS2R.32 R87, SR_CgaSize ;  /* 0x0000000000577805 */ /* 0x000fca0000008a00 */
[----:B------:R-:W-:-:S05]  /*1110*/  IMAD R87, R87, -0xa0, RZ ;  /* 0xffffff6057577824 */ /* 0x000fca00078e02ff */
[----:B------:R-:W-:-:S14]  /*1120*/  R2UR UR10, R87 ;  /* 0x00000000570a72ca */ /* 0x000fdc00000e0000 */
[----:B------:R-:W4:Y:S01]  /*1130*/  LDCU UR10, c[0x0][UR10+0x2b4] ;  /* 0x000056800a0a77ac */ /* 0x000f220008000800 */
[----:B------:R-:W2:Y:S01]  /*1140*/  S2UR UR9, SR_CTAID.Y ;  /* 0x00000000000979c3 */ /* 0x000ea20000002600 */
[----:B------:R-:W-:-:S05]  /*1150*/  CS2R.32 R87, SR_CgaSize ;  /* 0x0000000000577805 */ /* 0x000fca0000008a00 */
[----:B------:R-:W-:-:S05]  /*1160*/  IMAD R87, R87, -0xa0, RZ ;  /* 0xffffff6057577824 */ /* 0x000fca00078e02ff */
[----:B------:R-:W-:-:S14]  /*1170*/  R2UR UR11, R87 ;  /* 0x00000000570b72ca */ /* 0x000fdc00000e0000 */
[----:B------:R-:W4:Y:S01]  /*1180*/  LDCU UR11, c[0x0][UR11+0x2a0] ;  /* 0x000054000b0b77ac */ /* 0x000f220008000800 */
[----:B------:R-:W-:-:S05]  /*1190*/  CS2R.32 R87, SR_CgaSize ;  /* 0x0000000000577805 */ /* 0x000fca0000008a00 */
[----:B------:R-:W-:-:S05]  /*11a0*/  IMAD R87, R87, -0xa0, RZ ;  /* 0xffffff6057577824 */ /* 0x000fca00078e02ff */
[----:B------:R-:W-:-:S14]  /*11b0*/  R2UR UR12, R87 ;  /* 0x00000000570c72ca */ /* 0x000fdc00000e0000 */
[----:B------:R-:W4:Y:S01]  /*11c0*/  LDCU UR12, c[0x0][UR12+0x2a4] ;  /* 0x000054800c0c77ac */ /* 0x000f220008000800 */
[----:B------:R-:W4:Y:S01]  /*11d0*/  S2UR UR13, SR_CgaCtaId ;  /* 0x00000000000d79c3 */ /* 0x000f220000008800 */
[----:B------:R-:W4:Y:S01]  /*11e0*/  LDCU UR24, c[0x0][0xb24] ;  /* 0x00016480ff1877ac */ /* 0x000f220008000800 */
[----:B------:R-:W-:Y:S01]  /*11f0*/  UMOV UR26, 0x1111 ;  /* 0x00001111001a7882 */ /* 0x000fe20000000000 */
[----:B------:R-:W-:Y:S01]  /*1200*/  UMOV UR25, 0x5 ;  /* 0x0000000500197882 */ /* 0x000fe20000000000 */
[----:B------:R-:W4:Y:S01]  /*1210*/  LDCU UR42, c[0x0][0xb24] ;  /* 0x00016480ff2a77ac */ /* 0x000f220008000800 */
[----:B-1----:R-:W-:-:S03]  /*1220*/  I2FP.F32.U32 R3, UR32 ;  /* 0x0000002000037c45 */ /* 0x002fc60008201000 */
[----:B------:R-:W1:Y:S01]  /*1230*/  S2UR UR36, SR_CTAID.Z ;  /* 0x00000000002479c3 */ /* 0x000e620000002700 */
[----:B------:R-:W1:Y:S01]  /*1240*/  LDCU UR28, c[0x0][0xb30] ;  /* 0x00016600ff1c77ac */ /* 0x000e620008000800 */
[----:B---3--:R-:W-:Y:S01]  /*1250*/  FMUL R3, R3, UR7 ;  /* 0x0000000703037c20 */ /* 0x008fe20008400000 */
[----:B------:R-:W-:Y:S01]  /*1260*/  UISETP.NE.AND UP5, UPT, UR21, 0x2, UPT ;  /* 0x000000021500788c */ /* 0x000fe2000bfa5270 */
[----:B--2---:R-:W-:Y:S01]  /*1270*/  I2FP.F32.U32 R2, UR9 ;  /* 0x0000000900027c45 */ /* 0x004fe20008201000 */
[----:B------:R-:W-:Y:S01]  /*1280*/  UMOV UR20, UR9 ;  /* 0x0000000900147c82 */ /* 0x000fe20008000000 */
[----:B------:R-:W-:Y:S02]  /*1290*/  UMOV UR16, UR32 ;  /* 0x0000002000107c82 */ /* 0x000fe40008000000 */
[----:B------:R-:W2:Y:S01]  /*12a0*/  F2I.U32.TRUNC.NTZ R3, R3 ;  /* 0x0000000300037305 */ /* 0x000ea2000020f000 */
[----:B----4-:R-:W-:Y:S01]  /*12b0*/  UISETP.GE.AND UP6, UPT, UR24, 0x1, UPT ;  /* 0x000000011800788c */ /* 0x010fe2000bfc6270 */
[----:B------:R-:W-:Y:S01]  /*12c0*/  FMUL R2, R2, UR10 ;  /* 0x0000000a02027c20 */ /* 0x000fe20008400000 */
[----:B------:R-:W-:-:S02]  /*12d0*/  USHF.R.U32.HI UR4, URZ, 0x2, UR13 ;  /* 0x00000002ff047899 */ /* 0x000fc4000801160d */
[----:B------:R-:W-:-:S03]  /*12e0*/  ULOP3.LUT UR6, UR13, 0xc, URZ, 0xc0, !UPT ;  /* 0x0000000c0d067892 */ /* 0x000fc6000f8ec0ff */
[----:B------:R-:W3:Y:S01]  /*12f0*/  F2I.U32.TRUNC.NTZ R2, R2 ;  /* 0x0000000200027305 */ /* 0x000ee2000020f000 */
[----:B------:R-:W-:Y:S02]  /*1300*/  ULOP3.LUT UR33, UR4, 0x3, URZ, 0xc0, !UPT ;  /* 0x0000000304217892 */ /* 0x000fe4000f8ec0ff */
[----:B------:R-:W-:Y:S02]  /*1310*/  ULOP3.LUT UR8, UR13, 0x3, URZ, 0xc0, !UPT ;  /* 0x000000030d087892 */ /* 0x000fe4000f8ec0ff */
[----:B------:R-:W-:Y:S02]  /*1320*/  ULOP3.LUT UR4, UR6, 0x1, UR13, 0xf8, !UPT ;  /* 0x0000000106047892 */ /* 0x000fe4000f8ef80d */
[----:B------:R-:W-:Y:S01]  /*1330*/  USHF.R.U32.HI UR5, URZ, 0x1, UR13 ;  /* 0x00000001ff057899 */ /* 0x000fe2000801160d */
[----:B--2---:R-:W-:Y:S01]  /*1340*/  R2UR UR6, R3 ;  /* 0x00000000030672ca */ /* 0x004fe200000e0000 */
[----:B------:R-:W-:Y:S01]  /*1350*/  UISETP.GT.U32.AND UP1, UPT, UR8, 0xffff, UPT ;  /* 0x0000ffff0800788c */ /* 0x000fe2000bf24070 */
[----:B------:R-:W-:Y:S01]  /*1360*/  PRMT R3, RZ, 0x7610, R3 ;  /* 0x00007610ff037816 */ /* 0x000fe20000000003 */
[----:B------:R-:W-:-:S02]  /*1370*/  UISETP.GT.U32.AND UP0, UPT, UR4, 0xffff, UPT ;  /* 0x0000ffff0400788c */ /* 0x000fc4000bf04070 */
[----:B------:R-:W-:Y:S01]  /*1380*/  ULOP3.LUT UR34, UR5, 0x1, URZ, 0xc0, !UPT ;  /* 0x0000000105227892 */ /* 0x000fe2000f8ec0ff */
[----:B---3--:R-:W-:Y:S01]  /*1390*/  R2UR UR7, R2 ;  /* 0x00000000020772ca */ /* 0x008fe200000e0000 */
[----:B------:R-:W-:Y:S01]  /*13a0*/  USEL UR5, UR8, 0xffff, !UP1 ;  /* 0x0000ffff08057887 */ /* 0x000fe2000c800000 */
[----:B------:R-:W-:Y:S01]  /*13b0*/  PRMT R2, RZ, 0x7610, R2 ;  /* 0x00007610ff027816 */ /* 0x000fe20000000002 */
[----:B------:R-:W-:Y:S02]  /*13c0*/  USEL UR4, UR4, 0xffff, !UP0 ;  /* 0x0000ffff04047887 */ /* 0x000fe4000c000000 */
[----:B------:R-:W-:Y:S02]  /*13d0*/  ULOP3.LUT UR5, UR5, 0xffff, URZ, 0xc0, !UPT ;  /* 0x0000ffff05057892 */ /* 0x000fe4000f8ec0ff */
[----:B------:R-:W-:Y:S02]  /*13e0*/  ULOP3.LUT UR4, UR4, 0xffff, URZ, 0xc0, !UPT ;  /* 0x0000ffff04047892 */ /* 0x000fe4000f8ec0ff */
[----:B------:R-:W-:-:S02]  /*13f0*/  USHF.L.U32 UR26, UR26, UR5, URZ ;  /* 0x000000051a1a7299 */ /* 0x000fc400080006ff */
[----:B------:R-:W-:Y:S02]  /*1400*/  USHF.L.U32 UR25, UR25, UR4, URZ ;  /* 0x0000000419197299 */ /* 0x000fe400080006ff */
[----:B------:R-:W-:Y:S02]  /*1410*/  UIADD3 UR5, UPT, UPT, -UR6, URZ, URZ ;  /* 0x000000ff06057290 */ /* 0x000fe4000fffe1ff */
[----:B------:R-:W-:Y:S02]  /*1420*/  UIADD3 UR4, UPT, UPT, -UR7, URZ, URZ ;  /* 0x000000ff07047290 */ /* 0x000fe4000fffe1ff */
[----:B------:R-:W-:Y:S02]  /*1430*/  UIMAD UR5, UR11, UR5, UR32 ;  /* 0x000000050b0572a4 */ /* 0x000fe4000f8e0220 */
[----:B------:R-:W-:Y:S02]  /*1440*/  UIMAD UR4, UR12, UR4, UR9 ;  /* 0x000000040c0472a4 */ /* 0x000fe4000f8e0209 */
[----:B------:R-:W-:-:S02]  /*1450*/  USHF.L.U32 UR31, UR13, 0x8, URZ ;  /* 0x000000080d1f7899 */ /* 0x000fc400080006ff */
[----:B------:R-:W-:Y:S01]  /*1460*/  USHF.L.U32 UR30, UR13, 0x9, URZ ;  /* 0x000000090d1e7899 */ /* 0x000fe200080006ff */
[----:B------:R-:W-:Y:S01]  /*1470*/  IMAD.U32 R87, RZ, RZ, UR5 ;  /* 0x00000005ff577e24 */ /* 0x000fe2000f8e00ff */
[----:B------:R-:W-:Y:S01]  /*1480*/  ULOP3.LUT UR31, UR31, 0xc00, URZ, 0xc0, !UPT ;  /* 0x00000c001f1f7892 */ /* 0x000fe2000f8ec0ff */
[----:B------:R-:W-:Y:S01]  /*1490*/  IMAD.U32 R86, RZ, RZ, UR4 ;  /* 0x00000004ff567e24 */ /* 0x000fe2000f8e00ff */
[----:B------:R-:W-:Y:S01]  /*14a0*/  ULOP3.LUT UR30, UR30, 0x400, URZ, 0xc0, !UPT ;  /* 0x000004001e1e7892 */ /* 0x000fe2000f8ec0ff */
[----:B-1----:R-:W-:Y:S11]  /*14b0*/  BRA.U UP4, `(.L_x_18) ;  /* 0x0000000104b47547 */ /* 0x002ff6000b800000 */
[----:B------:R-:W-:Y:S02]  /*14c0*/  R2UR UR18, R86 ;  /* 0x00000000561272ca */ /* 0x000fe400000e0000 */
[----:B------:R-:W-:-:S11]  /*14d0*/  R2UR UR19, R87 ;  /* 0x00000000571372ca */ /* 0x000fd600000e0000 */
[----:B------:R-:W-:Y:S02]  /*14e0*/  UISETP.NE.AND UP0, UPT, UR18, URZ, UPT ;  /* 0x000000ff1200728c */ /* 0x000fe4000bf05270 */
[----:B------:R-:W-:Y:S02]  /*14f0*/  ULOP3.LUT UR4, UR19, 0x2, URZ, 0x3c, !UPT ;  /* 0x0000000213047892 */ /* 0x000fe4000f8e3cff */
[----:B------:R-:W-:Y:S02]  /*1500*/  UISETP.GT.U32.AND UP1, UPT, UR19, 0x1, UP0 ;  /* 0x000000011300788c */ /* 0x000fe40008724070 */
[----:B------:R-:W-:Y:S02]  /*1510*/  UISETP.NE.AND UP2, UPT, UR18, 0x1, UPT ;  /* 0x000000011200788c */ /* 0x000fe4000bf45270 */
[----:B------:R-:W-:Y:S02]  /*1520*/  UISETP.GT.U32.AND UP0, UPT, UR4, 0x1, UP0 ;  /* 0x000000010400788c */ /* 0x000fe40008704070 */
[----:B------:R-:W-:-:S02]  /*1530*/  USEL UR7, URZ, 0x1, UP1 ;  /* 0x00000001ff077887 */ /* 0x000fc40008800000 */
[----:B------:R-:W-:Y:S02]  /*1540*/  USEL UR8, URZ, 0x2, UP1 ;  /* 0x00000002ff087887 */ /* 0x000fe40008800000 */
[----:B------:R-:W-:Y:S02]  /*1550*/  UISETP.GT.U32.AND UP1, UPT, UR19, 0x1, UP2 ;  /* 0x000000011300788c */ /* 0x000fe40009724070 */
[----:B------:R-:W-:Y:S02]  /*1560*/  USEL UR12, URZ, 0x4, UP0 ;  /* 0x00000004ff0c7887 */ /* 0x000fe40008000000 */
[----:B------:R-:W-:Y:S02]  /*1570*/  USEL UR15, URZ, 0x8, UP0 ;  /* 0x00000008ff0f7887 */ /* 0x000fe40008000000 */
[----:B------:R-:W-:Y:S02]  /*1580*/  UISETP.GT.U32.AND UP0, UPT, UR4, 0x1, UP2 ;  /* 0x000000010400788c */ /* 0x000fe40009704070 */
[----:B------:R-:W-:-:S02]  /*1590*/  USEL UR6, URZ, 0x10, UP1 ;  /* 0x00000010ff067887 */ /* 0x000fc40008800000 */
[----:B------:R-:W-:Y:S02]  /*15a0*/  USEL UR11, URZ, 0x20, UP1 ;  /* 0x00000020ff0b7887 */ /* 0x000fe40008800000 */
[----:B------:R-:W-:Y:S02]  /*15b0*/  UISETP.NE.AND UP1, UPT, UR18, 0x2, UPT ;  /* 0x000000021200788c */ /* 0x000fe4000bf25270 */
[----:B------:R-:W-:Y:S02]  /*15c0*/  USEL UR14, URZ, 0x40, UP0 ;  /* 0x00000040ff0e7887 */ /* 0x000fe40008000000 */
[----:B------:R-:W-:Y:S02]  /*15d0*/  USEL UR17, URZ, 0x80, UP0 ;  /* 0x00000080ff117887 */ /* 0x000fe40008000000 */
[----:B------:R-:W-:Y:S02]  /*15e0*/  UISETP.GT.U32.AND UP0, UPT, UR19, 0x1, UP1 ;  /* 0x000000011300788c */ /* 0x000fe40008f04070 */
[----:B------:R-:W-:-:S02]  /*15f0*/  UISETP.NE.AND UP2, UPT, UR18, 0x3, UPT ;  /* 0x000000031200788c */ /* 0x000fc4000bf45270 */
[----:B------:R-:W-:Y:S02]  /*1600*/  USEL UR5, URZ, 0x100, UP0 ;  /* 0x00000100ff057887 */ /* 0x000fe40008000000 */
[----:B------:R-:W-:Y:S02]  /*1610*/  USEL UR10, URZ, 0x200, UP0 ;  /* 0x00000200ff0a7887 */ /* 0x000fe40008000000 */
[----:B------:R-:W-:Y:S02]  /*1620*/  UISETP.GT.U32.AND UP0, UPT, UR19, 0x1, UP2 ;  /* 0x000000011300788c */ /* 0x000fe40009704070 */
[----:B------:R-:W-:Y:S02]  /*1630*/  UIADD3 UR5, UPT, UPT, UR5, UR6, UR7 ;  /* 0x0000000605057290 */ /* 0x000fe4000fffe007 */
[----:B------:R-:W-:Y:S02]  /*1640*/  USEL UR9, URZ, 0x1000, UP0 ;  /* 0x00001000ff097887 */ /* 0x000fe40008000000 */
[----:B------:R-:W-:-:S02]  /*1650*/  USEL UR13, URZ, 0x2000, UP0 ;  /* 0x00002000ff0d7887 */ /* 0x000fc40008000000 */
[----:B------:R-:W-:Y:S02]  /*1660*/  UIADD3 UR5, UPT, UPT, UR8, UR9, UR5 ;  /* 0x0000000908057290 */ /* 0x000fe4000fffe005 */
[----:B------:R-:W-:Y:S02]  /*1670*/  UISETP.GT.U32.AND UP1, UPT, UR4, 0x1, UP1 ;  /* 0x000000010400788c */ /* 0x000fe40008f24070 */
[----:B------:R-:W-:Y:S02]  /*1680*/  UIADD3 UR5, UPT, UPT, UR10, UR11, UR5 ;  /* 0x0000000b0a057290 */ /* 0x000fe4000fffe005 */
[----:B------:R-:W-:Y:S02]  /*1690*/  UISETP.GT.U32.AND UP0, UPT, UR4, 0x1, UP2 ;  /* 0x000000010400788c */ /* 0x000fe40009704070 */
[----:B------:R-:W-:Y:S02]  /*16a0*/  USEL UR4, URZ, 0x400, UP1 ;  /* 0x00000400ff047887 */ /* 0x000fe40008800000 */
[----:B------:R-:W-:-:S02]  /*16b0*/  UIADD3 UR5, UPT, UPT, UR12, UR13, UR5 ;  /* 0x0000000d0c057290 */ /* 0x000fc4000fffe005 */
[----:B------:R-:W-:Y:S02]  /*16c0*/  USEL UR6, URZ, 0x4000, UP0 ;  /* 0x00004000ff067887 */ /* 0x000fe40008000000 */
[----:B------:R-:W-:Y:S02]  /*16d0*/  UIADD3 UR5, UPT, UPT, UR4, UR14, UR5 ;  /* 0x0000000e04057290 */ /* 0x000fe4000fffe005 */
[----:B------:R-:W-:Y:S02]  /*16e0*/  USEL UR7, URZ, 0x800, UP1 ;  /* 0x00000800ff077887 */ /* 0x000fe40008800000 */
[----:B------:R-:W-:Y:S02]  /*16f0*/  ULOP3.LUT UR4, UR19, 0xfffffffe, URZ, 0xc0, !UPT ;  /* 0xfffffffe13047892 */ /* 0x000fe4000f8ec0ff */
[----:B------:R-:W-:Y:S02]  /*1700*/  UIADD3 UR5, UPT, UPT, UR15, UR6, UR5 ;  /* 0x000000060f057290 */ /* 0x000fe4000fffe005 */
[----:B------:R-:W-:-:S02]  /*1710*/  ULEA UR4, UR18, UR4, 0x2 ;  /* 0x0000000412047291 */ /* 0x000fc4000f8e10ff */
[----:B------:R-:W-:Y:S02]  /*1720*/  USEL UR6, URZ, 0x8000, UP0 ;  /* 0x00008000ff067887 */ /* 0x000fe40008000000 */
[----:B------:R-:W-:-:S03]  /*1730*/  UIADD3 UR5, UPT, UPT, UR7, UR17, UR5 ;  /* 0x0000001107057290 */ /* 0x000fc6000fffe005 */
[----:B------:R-:W-:Y:S01]  /*1740*/  UMOV UR7, 0x3 ;  /* 0x0000000300077882 */ /* 0x000fe20000000000 */
[----:B------:R-:W-:Y:S02]  /*1750*/  UIADD3 UR5, UPT, UPT, UR5, UR6, URZ ;  /* 0x0000000605057290 */ /* 0x000fe4000fffe0ff */
[----:B------:R-:W-:-:S04]  /*1760*/  USHF.L.U32 UR4, UR7, UR4, URZ ;  /* 0x0000000407047299 */ /* 0x000fc800080006ff */
[----:B------:R-:W-:Y:S02]  /*1770*/  IMAD.U32 R3, RZ, RZ, UR5 ;  /* 0x00000005ff037e24 */ /* 0x000fe4000f8e00ff */
[----:B------:R-:W-:Y:S02]  /*1780*/  IMAD.U32 R2, RZ, RZ, UR4 ;  /* 0x00000004ff027e24 */ /* 0x000fe4000f8e00ff */
.L_x_18:
[----:B------:R-:W-:Y:S05]  /*1790*/  BRA.U !UP6, `(.L_x_19) ;  /* 0x000000010ed47547 */ /* 0x000fea000b800000 */
[----:B------:R-:W1:Y:S01]  /*17a0*/  LDCU.128 UR12, c[0x0][0xb10] ;  /* 0x00016200ff0c77ac */ /* 0x000e620008000c00 */
[----:B------:R-:W2:Y:S01]  /*17b0*/  LDCU UR6, c[0x0][0x370] ;  /* 0x00006e00ff0677ac */ /* 0x000ea20008000800 */
[----:B------:R-:W3:Y:S01]  /*17c0*/  LDCU UR5, c[0x0][0x374] ;  /* 0x00006e80ff0577ac */ /* 0x000ee20008000800 */
[----:B------:R-:W4:Y:S01]  /*17d0*/  LDCU UR27, c[0x0][0xb0c] ;  /* 0x00016180ff1b77ac */ /* 0x000f220008000800 */
[----:B------:R-:W4:Y:S01]  /*17e0*/  LDCU UR4, c[0x0][0xb20] ;  /* 0x00016400ff0477ac */ /* 0x000f220008000800 */
[----:B------:R-:W4:Y:S01]  /*17f0*/  LDCU.64 UR8, c[0x0][0xb28] ;  /* 0x00016500ff0877ac */ /* 0x000f220008000a00 */
[----:B-1----:R-:W-:Y:S02]  /*1800*/  UISETP.NE.AND UP0, UPT, UR14, 0x1, UPT ;  /* 0x000000010e00788c */ /* 0x002fe4000bf05270 */
[----:B---3--:R-:W-:Y:S02]  /*1810*/  UIMAD.WIDE.U32 UR10, UR5, UR15, URZ ;  /* 0x0000000f050a72a5 */ /* 0x008fe4000f8e00ff */
[----:B--2---:R-:W-:-:S02]  /*1820*/  UIMAD.WIDE.U32 UR18, UR6, UR12, URZ ;  /* 0x0000000c061272a5 */ /* 0x004fc4000f8e00ff */
[----:B----4-:R-:W-:Y:S02]  /*1830*/  UISETP.NE.AND UP1, UPT, UR27, 0x1, UPT ;  /* 0x000000011b00788c */ /* 0x010fe4000bf25270 */
[----:B------:R-:W-:Y:S01]  /*1840*/  UISETP.NE.AND UP2, UPT, UR24, 0x1, UPT ;  /* 0x000000011800788c */ /* 0x000fe2000bf45270 */
[----:B------:R-:W-:Y:S02]  /*1850*/  UMOV UR10, UR11 ;  /* 0x0000000b000a7c82 */ /* 0x000fe40008000000 */
[----:B------:R-:W-:Y:S01]  /*1860*/  UMOV UR18, UR19 ;  /* 0x0000001300127c82 */ /* 0x000fe20008000000 */
[----:B------:R-:W-:Y:S02]  /*1870*/  @UP0 USHF.R.U32.HI UR5, URZ, UR4, UR10 ;  /* 0x00000004ff050299 */ /* 0x000fe4000801160a */
[----:B------:R-:W-:Y:S02]  /*1880*/  UIMAD.WIDE.U32 UR22, UR20, UR15, URZ ;  /* 0x0000000f141672a5 */ /* 0x000fe4000f8e00ff */
[----:B------:R-:W-:-:S02]  /*1890*/  UIMAD.WIDE.U32 UR10, UR5, UR8, URZ ;  /* 0x00000008050a72a5 */ /* 0x000fc4000f8e00ff */
[----:B------:R-:W-:Y:S02]  /*18a0*/  @UP1 USHF.R.U32.HI UR6, URZ, UR13, UR18 ;  /* 0x0000000dff061299 */ /* 0x000fe40008011612 */
[----:B------:R-:W-:Y:S02]  /*18b0*/  UIMAD.WIDE.U32 UR16, UR32, UR12, URZ ;  /* 0x0000000c201072a5 */ /* 0x000fe4000f8e00ff */
[----:B------:R-:W-:Y:S01]  /*18c0*/  UIMAD.WIDE.U32 UR18, UR6, UR8, URZ ;  /* 0x00000008061272a5 */ /* 0x000fe2000f8e00ff */
[----:B------:R-:W-:Y:S01]  /*18d0*/  UMOV UR22, UR23 ;  /* 0x0000001700167c82 */ /* 0x000fe20008000000 */
[----:B------:R-:W-:Y:S01]  /*18e0*/  UMOV UR10, UR11 ;  /* 0x0000000b000a7c82 */ /* 0x000fe20008000000 */
[----:B------:R-:W-:Y:S02]  /*18f0*/  USHF.R.U32.HI UR22, URZ, UR4, UR22 ;  /* 0x00000004ff167299 */ /* 0x000fe40008011616 */
[----:B------:R-:W-:Y:S02]  /*1900*/  @UP2 USHF.R.U32.HI UR5, URZ, UR9, UR10 ;  /* 0x00000009ff052299 */ /* 0x000fe4000801160a */
[----:B------:R-:W-:Y:S01]  /*1910*/  UMOV UR7, UR19 ;  /* 0x0000001300077c82 */ /* 0x000fe20008000000 */
[----:B------:R-:W-:Y:S01]  /*1920*/  UMOV UR16, UR17 ;  /* 0x0000001100107c82 */ /* 0x000fe20008000000 */
[----:B------:R-:W-:-:S02]  /*1930*/  @UP2 USHF.R.U32.HI UR6, URZ, UR9, UR7 ;  /* 0x00000009ff062299 */ /* 0x000fc40008011607 */
[----:B------:R-:W-:Y:S02]  /*1940*/  USHF.R.U32.HI UR16, URZ, UR13, UR16 ;  /* 0x0000000dff107299 */ /* 0x000fe40008011610 */
[----:B------:R-:W-:Y:S02]  /*1950*/  USEL UR4, UR20, UR22, !UP0 ;  /* 0x0000001614047287 */ /* 0x000fe4000c000000 */
[----:B------:R-:W-:Y:S02]  /*1960*/  UIMAD UR7, UR5, UR24, URZ ;  /* 0x00000018050772a4 */ /* 0x000fe4000f8e02ff */
[----:B------:R-:W-:Y:S02]  /*1970*/  USEL UR5, UR32, UR16, !UP1 ;  /* 0x0000001020057287 */ /* 0x000fe4000c800000 */
[----:B------:R-:W-:Y:S02]  /*1980*/  UIMAD UR12, UR6, UR24, URZ ;  /* 0x00000018060c72a4 */ /* 0x000fe4000f8e02ff */
[----:B------:R-:W-:-:S02]  /*1990*/  UISETP.GE.AND UP0, UPT, UR4, UR7, UPT ;  /* 0x000000070400728c */ /* 0x000fc4000bf06270 */
[----:B------:R-:W-:Y:S02]  /*19a0*/  UIMAD.WIDE.U32 UR10, UR4, UR8, URZ ;  /* 0x00000008040a72a5 */ /* 0x000fe4000f8e00ff */
[----:B------:R-:W-:Y:S02]  /*19b0*/  UISETP.GE.OR UP0, UPT, UR5, UR12, UP0 ;  /* 0x0000000c0500728c */ /* 0x000fe40008706670 */
[----:B------:R-:W-:Y:S02]  /*19c0*/  UIMAD.WIDE.U32 UR12, UR5, UR8, URZ ;  /* 0x00000008050c72a5 */ /* 0x000fe4000f8e00ff */
[----:B------:R-:W-:Y:S01]  /*19d0*/  UIADD3 UR10, UPT, UPT, -UR4, URZ, URZ ;  /* 0x000000ff040a7290 */ /* 0x000fe2000fffe1ff */
[----:B------:R-:W-:Y:S01]  /*19e0*/  UMOV UR8, UR11 ;  /* 0x0000000b00087c82 */ /* 0x000fe20008000000 */
[----:B------:R-:W-:Y:S02]  /*19f0*/  UIADD3 UR16, UPT, UPT, -UR5, URZ, URZ ;  /* 0x000000ff05107290 */ /* 0x000fe4000fffe1ff */
[----:B------:R-:W-:-:S03]  /*1a00*/  USHF.R.U32.HI UR8, URZ, UR9, UR8 ;  /* 0x00000009ff087299 */ /* 0x000fc60008011608 */
[----:B------:R-:W-:Y:S01]  /*1a10*/  @!UP0 UMOV UR7, UR13 ;  /* 0x0000000d00078c82 */ /* 0x000fe20008000000 */
[----:B------:R-:W-:Y:S02]  /*1a20*/  UIMAD UR20, UR14, UR10, UR20 ;  /* 0x0000000a0e1472a4 */ /* 0x000fe4000f8e0214 */
[----:B------:R-:W-:Y:S02]  /*1a30*/  USEL UR8, UR4, UR8, !UP2 ;  /* 0x0000000804087287 */ /* 0x000fe4000d000000 */
[----:B------:R-:W-:Y:S02]  /*1a40*/  @!UP0 USHF.R.U32.HI UR7, URZ, UR9, UR7 ;  /* 0x00000009ff078299 */ /* 0x000fe40008011607 */
[----:B------:R-:W-:Y:S02]  /*1a50*/  UIADD3 UR9, UPT, UPT, -UR8, URZ, URZ ;  /* 0x000000ff08097290 */ /* 0x000fe4000fffe1ff */
[----:B------:R-:W-:Y:S02]  /*1a60*/  @!UP0 USEL UR7, UR5, UR7, !UP2 ;  /* 0x0000000705078287 */ /* 0x000fe4000d000000 */
[----:B------:R-:W-:-:S02]  /*1a70*/  UIMAD UR9, UR24, UR9, UR4 ;  /* 0x00000009180972a4 */ /* 0x000fc4000f8e0204 */
[----:B------:R-:W-:Y:S02]  /*1a80*/  @!UP0 UIADD3 UR8, UPT, UPT, UR8, -UR7, URZ ;  /* 0x8000000708088290 */ /* 0x000fe4000fffe0ff */
[----:B------:R-:W-:Y:S02]  /*1a90*/  @!UP0 UIMAD UR6, UR9, UR6, UR7 ;  /* 0x00000006090682a4 */ /* 0x000fe4000f8e0207 */
[----:B------:R-:W-:Y:S02]  /*1aa0*/  @!UP0 UIMAD UR4, UR8, UR24, UR5 ;  /* 0x00000018080482a4 */ /* 0x000fe4000f8e0205 */
[----:B------:R-:W-:Y:S02]  /*1ab0*/  UIMAD UR16, UR27, UR16, UR32 ;  /* 0x000000101b1072a4 */ /* 0x000fe4000f8e0220 */
[----:B------:R-:W-:Y:S01]  /*1ac0*/  UIMAD UR20, UR4, UR14, UR20 ;  /* 0x0000000e041472a4 */ /* 0x000fe2000f8e0214 */
[----:B------:R-:W-:Y:S02]  /*1ad0*/  @!UP0 UMOV UR5, UR6 ;  /* 0x0000000600058c82 */ /* 0x000fe40008000000 */
[----:B------:R-:W-:-:S12]  /*1ae0*/  UIMAD UR16, UR5, UR27, UR16 ;  /* 0x0000001b051072a4 */ /* 0x000fd8000f8e0210 */
.L_x_19:
[----:B------:R-:W-:-:S09]  /*1af0*/  UISETP.NE.AND UP0, UPT, UR28, 0x1, UPT ;  /* 0x000000011c00788c */ /* 0x000fd2000bf05270 */
[----:B------:R-:W-:Y:S05]  /*1b00*/  BRA.U UP0, `(.L_x_20) ;  /* 0x0000000100447547 */ /* 0x000fea000b800000 */
[----:B------:R-:W1:Y:S01]  /*1b10*/  LDCU.128 UR8, c[0x0][0xb10] ;  /* 0x00016200ff0877ac */ /* 0x000e620008000c00 */
[----:B------:R-:W2:Y:S01]  /*1b20*/  LDCU UR12, c[0x0][0xb0c] ;  /* 0x00016180ff0c77ac */ /* 0x000ea20008000800 */
[----:B------:R-:W3:Y:S01]  /*1b30*/  LDCU UR13, c[0x0][0xb20] ;  /* 0x00016400ff0d77ac */ /* 0x000ee20008000800 */
[----:B-1----:R-:W-:Y:S02]  /*1b40*/  UIMAD.WIDE.U32 UR6, UR16, UR8, URZ ;  /* 0x00000008100672a5 */ /* 0x002fe4000f8e00ff */
[----:B------:R-:W-:Y:S02]  /*1b50*/  UIMAD.WIDE.U32 UR4, UR20, UR11, URZ ;  /* 0x0000000b140472a5 */ /* 0x000fe4000f8e00ff */
[----:B--2---:R-:W-:Y:S02]  /*1b60*/  UISETP.NE.AND UP1, UPT, UR12, 0x1, UPT ;  /* 0x000000010c00788c */ /* 0x004fe4000bf25270 */
[----:B------:R-:W-:Y:S01]  /*1b70*/  UISETP.NE.AND UP0, UPT, UR10, 0x1, UPT ;  /* 0x000000010a00788c */ /* 0x000fe2000bf05270 */
[----:B------:R-:W-:-:S02]  /*1b80*/  UMOV UR6, UR7 ;  /* 0x0000000700067c82 */ /* 0x000fc40008000000 */
[----:B------:R-:W-:Y:S01]  /*1b90*/  UMOV UR4, UR5 ;  /* 0x0000000500047c82 */ /* 0x000fe20008000000 */
[----:B------:R-:W-:Y:S02]  /*1ba0*/  USHF.R.U32.HI UR6, URZ, UR9, UR6 ;  /* 0x00000009ff067299 */ /* 0x000fe40008011606 */
[----:B---3--:R-:W-:Y:S02]  /*1bb0*/  USHF.R.U32.HI UR4, URZ, UR13, UR4 ;  /* 0x0000000dff047299 */ /* 0x008fe40008011604 */
[----:B------:R-:W-:Y:S02]  /*1bc0*/  USEL UR5, UR16, UR6, !UP1 ;  /* 0x0000000610057287 */ /* 0x000fe4000c800000 */
[----:B------:R-:W-:-:S04]  /*1bd0*/  USEL UR4, UR20, UR4, !UP0 ;  /* 0x0000000414047287 */ /* 0x000fc8000c000000 */
[----:B------:R-:W-:Y:S02]  /*1be0*/  UIADD3 UR6, UPT, UPT, -UR4, UR5, URZ ;  /* 0x0000000504067290 */ /* 0x000fe4000fffe1ff */
[----:B------:R-:W-:Y:S02]  /*1bf0*/  UIADD3 UR4, UPT, UPT, UR4, -UR5, URZ ;  /* 0x8000000504047290 */ /* 0x000fe4000fffe0ff */
[----:B------:R-:W-:Y:S02]  /*1c00*/  UIMAD UR20, UR6, UR10, UR20 ;  /* 0x0000000a061472a4 */ /* 0x000fe4000f8e0214 */
[----:B------:R-:W-:-:S12]  /*1c10*/  UIMAD UR16, UR4, UR12, UR16 ;  /* 0x0000000c041072a4 */ /* 0x000fd8000f8e0210 */
.L_x_20:
[----:B------:R-:W-:-:S09]  /*1c20*/  UISETP.EQ.U32.AND UP0, UPT, UR29, 0x1, UPT ;  /* 0x000000011d00788c */ /* 0x000fd2000bf02070 */
[----:B------:R-:W-:Y:S05]  /*1c30*/  BRA.U !UP0, `(.L_x_21) ;  /* 0x00000001080c7547 */ /* 0x000fea000b800000 */
[----:B------:R-:W-:Y:S01]  /*1c40*/  UCGABAR_WAIT ;  /* 0x0000000000007dc7 */ /* 0x000fe20008000000 */
[----:B------:R-:W-:Y:S01]  /*1c50*/  CCTL.IVALL ;  /* 0x00000000ff00798f */ /* 0x000fe20002000000 */
[----:B------:R-:W-:Y:S05]  /*1c60*/  BRA `(.L_x_22) ;  /* 0x0000000000047947 */ /* 0x000fea0003800000 */
.L_x_21:
[----:B------:R-:W-:Y:S06]  /*1c70*/  BAR.SYNC.DEFER_BLOCKING 0x0 ;  /* 0x0000000000007b1d */ /* 0x000fec0000010000 */
.L_x_22:
[----:B------:R-:W-:Y:S05]  /*1c80*/  BRA.U UP5, `(.L_x_23) ;  /* 0x0000001905b47547 */ /* 0x000fea000b800000 */
[----:B------:R-:W1:Y:S01]  /*1c90*/  S2UR UR8, SR_CgaCtaId ;  /* 0x00000000000879c3 */ /* 0x000e620000008800 */
[----:B------:R-:W2:Y:S01]  /*1ca0*/  LDCU UR7, c[0x0][0x38c] ;  /* 0x00007180ff0777ac */ /* 0x000ea20008000800 */
[----:B------:R-:W-:Y:S01]  /*1cb0*/  PLOP3.LUT P1, PT, PT, PT, UP3, 0x80, 0x8 ;  /* 0x000000000008781c */ /* 0x000fe20003f2f038 */
[----:B------:R-:W-:Y:S01]  /*1cc0*/  IMAD.MOV.U32 R12, RZ, RZ, 0x1 ;  /* 0x00000001ff0c7424 */ /* 0x000fe200078e00ff */
[----:B------:R-:W-:Y:S01]  /*1cd0*/  ISETP.NE.AND P2, PT, R0, RZ, P3 ;  /* 0x000000ff0000720c */ /* 0x000fe20001f45270 */
[----:B------:R-:W-:Y:S01]  /*1ce0*/  UMOV UR4, 0x400 ;  /* 0x0000040000047882 */ /* 0x000fe20000000000 */
[----:B------:R-:W-:Y:S01]  /*1cf0*/  UISETP.NE.AND UP0, UPT, UR21, URZ, UPT ;  /* 0x000000ff1500728c */ /* 0x000fe2000bf05270 */
[----:B------:R-:W-:Y:S01]  /*1d00*/  PLOP3.LUT P1, PT, P1, PT, PT, 0x8, 0x80 ;  /* 0x000000000080781c */ /* 0x000fe20000f2e170 */
[----:B------:R-:W-:Y:S01]  /*1d10*/  USHF.L.U32 UR6, UR32, 0x6, URZ ;  /* 0x0000000620067899 */ /* 0x000fe200080006ff */
[----:B------:R-:W-:Y:S01]  /*1d20*/  CS2R R10, SRZ ;  /* 0x00000000000a7805 */ /* 0x000fe2000001ff00 */
[----:B------:R-:W-:Y:S01]  /*1d30*/  USEL UR24, UR49, 0x2, UP0 ;  /* 0x0000000231187887 */ /* 0x000fe20008000000 */
[----:B------:R-:W-:Y:S01]  /*1d40*/  IMAD.MOV.U32 R9, RZ, RZ, RZ ;  /* 0x000000ffff097224 */ /* 0x000fe200078e00ff */
[----:B------:R-:W-:Y:S01]  /*1d50*/  USHF.L.U32 UR48, UR32, 0x7, URZ ;  /* 0x0000000720307899 */ /* 0x000fe200080006ff */
[----:B------:R-:W-:Y:S01]  /*1d60*/  IMAD.MOV.U32 R8, RZ, RZ, 0x1 ;  /* 0x00000001ff087424 */ /* 0x000fe200078e00ff */
[----:B------:R-:W3:Y:S02]  /*1d70*/  LDCU UR44, c[0x0][0x370] ;  /* 0x00006e00ff2c77ac */ /* 0x000ee40008000800 */
[----:B------:R-:W-:-:S02]  /*1d80*/  ULOP3.LUT UR48, UR48, 0x80, URZ, 0xc0, !UPT ;  /* 0x0000008030307892 */ /* 0x000fc4000f8ec0ff */
[----:B--2---:R-:W-:Y:S02]  /*1d90*/  UIADD3 UR5, UPT, UPT, UR7, 0x1f, URZ ;  /* 0x0000001f07057890 */ /* 0x004fe4000fffe0ff */
[----:B------:R-:W-:Y:S02]  /*1da0*/  UIADD3 UR51, UPT, UPT, UR7, 0x3e, URZ ;  /* 0x0000003e07337890 */ /* 0x000fe4000fffe0ff */
[----:B-1----:R-:W-:Y:S02]  /*1db0*/  ULEA UR21, UR8, UR4, 0x18 ;  /* 0x0000000408157291 */ /* 0x002fe4000f8ec0ff */
[----:B------:R-:W-:Y:S02]  /*1dc0*/  USHF.R.S32.HI UR4, URZ, 0x1f, UR5 ;  /* 0x0000001fff047899 */ /* 0x000fe40008011405 */
[----:B------:R-:W-:Y:S02]  /*1dd0*/  UIADD3 UR7, UPT, UPT, UR7, -0x1, URZ ;  /* 0xffffffff07077890 */ /* 0x000fe4000fffe0ff */
[----:B------:R-:W-:-:S02]  /*1de0*/  ULEA.HI UR4, UR4, UR5, URZ, 0x5 ;  /* 0x0000000504047291 */ /* 0x000fc4000f8f28ff */
[----:B------:R-:W-:Y:S02]  /*1df0*/  UISETP.GE.U32.AND UP1, UPT, UR7, -0x3f, UPT ;  /* 0xffffffc10700788c */ /* 0x000fe4000bf26070 */
[----:B------:R-:W-:Y:S02]  /*1e00*/  USHF.R.S32.HI UR46, URZ, 0x5, UR4 ;  /* 0x00000005ff2e7899 */ /* 0x000fe40008011404 */
[----:B------:R-:W-:Y:S02]  /*1e10*/  ULOP3.LUT UR5, UR6, 0x40, URZ, 0xc0, !UPT ;  /* 0x0000004006057892 */ /* 0x000fe4000f8ec0ff */
[----:B------:R-:W-:Y:S02]  /*1e20*/  UISETP.LT.U32.AND UP0, UPT, UR46, 0x10, UPT ;  /* 0x000000102e00788c */ /* 0x000fe4000bf01070 */
[----:B------:R-:W-:Y:S02]  /*1e30*/  ULEA UR39, UR31, UR21, 0x1 ;  /* 0x000000151f277291 */ /* 0x000fe4000f8e08ff */
[----:B------:R-:W-:-:S02]  /*1e40*/  USEL UR45, UR46, 0x10, UP0 ;  /* 0x000000102e2d7887 */ /* 0x000fc40008000000 */
[----:B------:R-:W-:Y:S02]  /*1e50*/  ULEA UR38, UR30, UR21, 0x1 ;  /* 0x000000151e267291 */ /* 0x000fe4000f8e08ff */
[----:B------:R-:W-:Y:S02]  /*1e60*/  UIADD3 UR4, UPT, UPT, UR45, -0x1, URZ ;  /* 0xffffffff2d047890 */ /* 0x000fe4000fffe0ff */
[----:B------:R-:W-:Y:S01]  /*1e70*/  @UP1 UIADD3 UR4, UPT, UPT, UR45, URZ, URZ ;  /* 0x000000ff2d041290 */ /* 0x000fe2000fffe0ff */
[----:B------:R-:W1:Y:S01]  /*1e80*/  LDCU.64 UR28, c[0x0][0x348] ;  /* 0x00006900ff1c77ac */ /* 0x000e620008000a00 */
[----:B------:R-:W2:Y:S01]  /*1e90*/  LDCU UR43, c[0x0][0x374] ;  /* 0x00006e80ff2b77ac */ /* 0x000ea20008000800 */
[----:B------:R-:W-:Y:S02]  /*1ea0*/  ULEA UR49, UR34, UR5, 0x5 ;  /* 0x0000000522317291 */ /* 0x000fe4000f8e28ff */
[----:B------:R-:W-:Y:S02]  /*1eb0*/  ULEA UR48, UR33, UR48, 0x5 ;  /* 0x0000003021307291 */ /* 0x000fe4000f8e28ff */
[----:B------:R-:W-:-:S02]  /*1ec0*/  UIADD3 UR39, UPT, UPT, UR39, 0x8600, URZ ;  /* 0x0000860027277890 */ /* 0x000fc4000fffe0ff */
[----:B------:R-:W-:Y:S02]  /*1ed0*/  UIADD3 UR38, UPT, UPT, UR38, 0x28600, URZ ;  /* 0x0002860026267890 */ /* 0x000fe4000fffe0ff */
[----:B------:R-:W-:Y:S02]  /*1ee0*/  UIADD3 UR50, UPT, UPT, UR46, -UR45, URZ ;  /* 0x8000002d2e327290 */ /* 0x000fe4000fffe0ff */
[----:B------:R-:W-:Y:S02]  /*1ef0*/  UIADD3 UR37, UPT, UPT, UR4, 0x1, URZ ;  /* 0x0000000104257890 */ /* 0x000fe4000fffe0ff */
[----:B------:R-:W-:Y:S01]  /*1f00*/  UIADD3 UR47, UPT, UPT, -UR4, URZ, URZ ;  /* 0x000000ff042f7290 */ /* 0x000fe2000fffe1ff */
[----:B---3--:R-:W-:-:S11]  /*1f10*/  UMOV UR13, URZ ;  /* 0x000000ff000d7c82 */ /* 0x008fd60008000000 */
.L_x_43:
[----:B------:R-:W3:Y:S02]  /*1f20*/  S2UR UR4, SR_CgaCtaId ;  /* 0x00000000000479c3 */ /* 0x000ee40000008800 */
[----:B---3--:R-:W-:-:S09]  /*1f30*/  UISETP.NE.AND UP0, UPT, UR4, URZ, UPT ;  /* 0x000000ff0400728c */ /* 0x008fd2000bf05270 */
[----:B-1----:R-:W-:Y:S05]  /*1f40*/  BRA.U UP0, `(.L_x_24) ;  /* 0x0000000100287547 */ /* 0x002fea000b800000 */
[----:B------:R-:W-:Y:S02]  /*1f50*/  LEA R0, R9, UR21, 0x3 ;  /* 0x0000001509007c11 */ /* 0x000fe4000f8e18ff */
[----:B------:R-:W-:-:S04]  /*1f60*/  SHF.L.U32 R3, R8, 0x1f, RZ ;  /* 0x0000001f08037819 */ /* 0x000fc800000006ff */
[----:B------:R-:W3:Y:S02]  /*1f70*/  SYNCS.PHASECHK.TRANS64.TRYWAIT P0, [R0+URZ+0x1c0], R3 ;  /* 0x0001c003000075a7 */ /* 0x000ee400080011ff */
[----:B---3--:R-:W-:Y:S05]  /*1f80*/  @!P0 BRA `(.L_x_25) ;  /* 0x00000084006c8947 */ /* 0x008fea0003800000 */
.L_x_162:
[----:B------:R4:W-:Y:S01]  /*1f90*/  SYNCS.ARRIVE.TRANS64.A1T0 RZ, [R0+URZ+0x1b0], RZ ;  /* 0x0001b0ff00ff79a7 */ /* 0x0009e200081000ff */
[----:B------:R-:W-:-:S05]  /*1fa0*/  VIADD R9, R9, 0x1 ;  /* 0x0000000109097836 */ /* 0x000fca0000000000 */
[----:B------:R-:W-:-:S04]  /*1fb0*/  ISETP.NE.AND P0, PT, R9, 0x2, PT ;  /* 0x000000020900780c */ /* 0x000fc80003f05270 */
[----:B---3--:R-:W-:Y:S02]  /*1fc0*/  SEL R3, RZ, 0x1, P0 ;  /* 0x00000001ff037807 */ /* 0x008fe40000000000 */
[----:B------:R-:W-:Y:S02]  /*1fd0*/  SEL R9, R9, RZ, P0 ;  /* 0x000000ff09097207 */ /* 0x000fe40000000000 */
[----:B------:R-:W-:-:S07]  /*1fe0*/  LOP3.LUT R8, R8, R3, RZ, 0x3c, !PT ;  /* 0x0000000308087212 */ /* 0x000fce00078e3cff */
.L_x_24:
[----:B------:R-:W-:Y:S01]  /*1ff0*/  ULEA UR4, UR13, UR21, 0x3 ;  /* 0x000000150d047291 */ /* 0x000fe2000f8e18ff */
[----:B----4-:R-:W-:Y:S01]  /*2000*/  SHF.L.U32 R0, R12, 0x1f, RZ ;  /* 0x0000001f0c007819 */ /* 0x010fe200000006ff */
[----:B------:R-:W-:Y:S02]  /*2010*/  UISETP.GE.U32.AND UP0, UPT, UR51, 0x3f, UPT ;  /* 0x0000003f3300788c */ /* 0x000fe4000bf06070 */
[----:B------:R-:W-:Y:S01]  /*2020*/  ULEA UR11, UR20, UR49, 0x7 ;  /* 0x00000031140b7291 */ /* 0x000fe2000f8e38ff */
[----:B------:R-:W-:-:S04]  /*2030*/  UMOV UR6, URZ ;  /* 0x000000ff00067c82 */ /* 0x000fc80008000000 */
[----:B------:R3:W4:Y:S01]  /*2040*/  SYNCS.PHASECHK.TRANS64.TRYWAIT P0, [UR4+0x80], R0 ;  /* 0x00008000ff0075a7 */ /* 0x0007220008001104 */
[----:B------:R-:W-:-:S04]  /*2050*/  ULEA.HI UR4, UR16, UR16, URZ, 0x1 ;  /* 0x0000001010047291 */ /* 0x000fc8000f8f08ff */
[----:B------:R-:W-:-:S04]  /*2060*/  USHF.L.U32 UR4, UR4, 0x7, URZ ;  /* 0x0000000704047899 */ /* 0x000fc800080006ff */
[----:B------:R-:W-:-:S04]  /*2070*/  ULOP3.LUT UR35, UR4, 0xffffff00, URZ, 0xc0, !UPT ;  /* 0xffffff0004237892 */ /* 0x000fc8000f8ec0ff */
[----:B------:R-:W-:Y:S01]  /*2080*/  UIADD3 UR35, UPT, UPT, UR48, UR35, URZ ;  /* 0x0000002330237290 */ /* 0x000fe2000fffe0ff */
[----:B------:R-:W-:Y:S11]  /*2090*/  BRA.U !UP0, `(.L_x_26) ;  /* 0x0000000108d07547 */ /* 0x000ff6000b800000 */
[----:B------:R-:W-:Y:S01]  /*20a0*/  UMOV UR16, UR47 ;  /* 0x0000002f00107c82 */ /* 0x000fe20008000000 */
[----:B------:R-:W-:Y:S01]  /*20b0*/  UMOV UR4, UR13 ;  /* 0x0000000d00047c82 */ /* 0x000fe20008000000 */
[----:B------:R-:W-:-:S05]  /*20c0*/  UMOV UR34, URZ ;  /* 0x000000ff00227c82 */ /* 0x000fca0008000000 */
.L_x_32:
[----:B------:R-:W-:Y:S01]  /*20d0*/  ULEA UR33, UR4, UR21, 0x3 ;  /* 0x0000001504217291 */ /* 0x000fe2000f8e18ff */
[----:B------:R-:W-:Y:S01]  /*20e0*/  @P3 MOV R2, 0x6000 ;  /* 0x0000600000023802 */ /* 0x000fe20000000f00 */
[----:B--2-4-:R-:W-:Y:S10]  /*20f0*/  @P0 BRA `(.L_x_27) ;  /* 0x00000000000c0947 */ /* 0x014ff40003800000 */
[----:B------:R-:W-:-:S04]  /*2100*/  SHF.L.U32 R3, R12, 0x1f, RZ ;  /* 0x0000001f0c037819 */ /* 0x000fc800000006ff */
[----:B------:R-:W4:Y:S02]  /*2110*/  SYNCS.PHASECHK.TRANS64.TRYWAIT P0, [UR33+0x80], R3 ;  /* 0x00008003ff0075a7 */ /* 0x000f240008001121 */
[----:B----4-:R-:W-:Y:S05]  /*2120*/  @!P0 BRA `(.L_x_28) ;  /* 0x0000008400188947 */ /* 0x010fea0003800000 */
.L_x_27:
[----:B------:R4:W-:Y:S01]  /*2130*/  @P3 SYNCS.ARRIVE.TRANS64 RZ, [UR33], R2 ;  /* 0x00000002ffff39a7 */ /* 0x0009e20008000021 */
[----:B------:R-:W-:Y:S02]  /*2140*/  ULOP3.LUT UR5, UR24, 0x2, URZ, 0xfc, !UPT ;  /* 0x0000000218057892 */ /* 0x000fe4000f8efcff */
[----:B------:R-:W-:Y:S02]  /*2150*/  UIADD3 UR16, UPT, UPT, UR16, 0x1, URZ ;  /* 0x0000000110107890 */ /* 0x000fe4000fffe0ff */
[----:B------:R-:W-:Y:S02]  /*2160*/  UISETP.NE.AND UP0, UPT, UR5, 0x2, UPT ;  /* 0x000000020500788c */ /* 0x000fe4000bf05270 */
[----:B------:R-:W-:-:S07]  /*2170*/  UISETP.NE.AND UP2, UPT, UR16, 0x1, UPT ;  /* 0x000000011000788c */ /* 0x000fce000bf45270 */
[----:B------:R-:W-:Y:S05]  /*2180*/  BRA.U UP0, `(.L_x_29) ;  /* 0x0000000100047547 */ /* 0x000fea000b800000 */
[----:B-12---:R-:W-:Y:S05]  /*2190*/  BPT.TRAP 0x1 ;  /* 0x000000040000795c */ /* 0x006fea0000300000 */
.L_x_29:
[----:B------:R-:W-:Y:S04]  /*21a0*/  BSSY.RECONVERGENT B0, `(.L_x_30) ;  /* 0x0000003000007945 */ /* 0x000fe80003800200 */
[----:B------:R-:W-:Y:S05]  /*21b0*/  @!P2 BRA `(.L_x_31) ;  /* 0x000000000004a947 */ /* 0x000fea0003800000 */
[----:B-12---:R-:W-:Y:S05]  /*21c0*/  BPT.TRAP 0x1 ;  /* 0x000000040000795c */ /* 0x006fea0000300000 */
.L_x_31:
[----:B-12---:R-:W-:Y:S05]  /*21d0*/  BSYNC.RECONVERGENT B0 ;  /* 0x0000000000007941 */ /* 0x006fea0003800200 */
.L_x_30:
[----:B------:R-:W-:Y:S02]  /*21e0*/  UIADD3 UR5, UPT, UPT, UR4, 0x1, URZ ;  /* 0x0000000104057890 */ /* 0x000fe4000fffe0ff */
[----:B------:R-:W-:Y:S02]  /*21f0*/  USHF.L.U32 UR4, UR4, 0xc, URZ ;  /* 0x0000000c04047899 */ /* 0x000fe400080006ff */
[----:B------:R-:W-:Y:S02]  /*2200*/  UISETP.NE.AND UP0, UPT, UR5, 0x10, UPT ;  /* 0x000000100500788c */ /* 0x000fe4000bf05270 */
[----:B------:R-:W-:Y:S02]  /*2210*/  ULOP3.LUT UR32, UR31, UR4, URZ, 0xfc, !UPT ;  /* 0x000000041f207292 */ /* 0x000fe4000f8efcff */
[----:B------:R-:W-:Y:S02]  /*2220*/  USEL UR6, URZ, 0x1, UP0 ;  /* 0x00000001ff067887 */ /* 0x000fe40008000000 */
[----:B------:R-:W-:-:S02]  /*2230*/  USEL UR13, UR5, URZ, UP0 ;  /* 0x000000ff050d7287 */ /* 0x000fc40008000000 */
[----:B------:R-:W-:Y:S02]  /*2240*/  UIADD3 UR14, UP1, UPT, UR28, 0x80, URZ ;  /* 0x000000801c0e7890 */ /* 0x000fe4000ff3e0ff */
[----:B------:R-:W-:Y:S01]  /*2250*/  ULEA UR5, UR13, UR21, 0x3 ;  /* 0x000000150d057291 */ /* 0x000fe2000f8e18ff */
[----:B------:R-:W-:Y:S01]  /*2260*/  LOP3.LUT R12, R12, UR6, RZ, 0x3c, !PT ;  /* 0x000000060c0c7c12 */ /* 0x000fe2000f8e3cff */
[----:B------:R-:W-:Y:S02]  /*2270*/  ULEA UR32, UR32, UR21, 0x1 ;  /* 0x0000001520207291 */ /* 0x000fe4000f8e08ff */
[----:B------:R-:W-:Y:S01]  /*2280*/  UIADD3 UR6, UP0, UPT, UR28, 0x180, URZ ;  /* 0x000001801c067890 */ /* 0x000fe2000ff1e0ff */
[----:B---3--:R-:W-:Y:S01]  /*2290*/  SHF.L.U32 R0, R12, 0x1f, RZ ;  /* 0x0000001f0c007819 */ /* 0x008fe200000006ff */
[----:B------:R-:W-:Y:S02]  /*22a0*/  ULEA UR8, UR30, UR4, 0x1 ;  /* 0x000000041e087291 */ /* 0x000fe4000f8e08ff */
[----:B------:R-:W-:Y:S01]  /*22b0*/  ULOP3.LUT UR33, UR33, 0xfefffff8, URZ, 0xc0, !UPT ;  /* 0xfefffff821217892 */ /* 0x000fe2000f8ec0ff */
[----:B------:R1:W2:Y:S01]  /*22c0*/  SYNCS.PHASECHK.TRANS64.TRYWAIT P0, [UR5+0x80], R0 ;  /* 0x00008000ff0075a7 */ /* 0x0002a20008001105 */
[----:B------:R-:W-:-:S02]  /*22d0*/  UIADD3.X UR15, UPT, UPT, URZ, UR29, URZ, UP1, !UPT ;  /* 0x0000001dff0f7290 */ /* 0x000fc40008ffe4ff */
[----:B------:R-:W-:Y:S02]  /*22e0*/  UIADD3 UR32, UPT, UPT, UR32, 0x8600, URZ ;  /* 0x0000860020207890 */ /* 0x000fe4000fffe0ff */
[----:B------:R-:W-:Y:S02]  /*22f0*/  UPRMT UR5, URZ, 0x5410, UR26 ;  /* 0x00005410ff057896 */ /* 0x000fe4000800001a */
[----:B------:R-:W-:Y:S02]  /*2300*/  UIADD3 UR8, UPT, UPT, UR21, 0x28600, UR8 ;  /* 0x0002860015087890 */ /* 0x000fe4000fffe008 */
[----:B------:R-:W-:Y:S02]  /*2310*/  UIADD3.X UR7, UPT, UPT, URZ, UR29, URZ, UP0, !UPT ;  /* 0x0000001dff077290 */ /* 0x000fe400087fe4ff */
[----:B------:R-:W-:Y:S01]  /*2320*/  UPRMT UR4, URZ, 0x5410, UR25 ;  /* 0x00005410ff047896 */ /* 0x000fe20008000019 */
[----:B------:R-:W-:Y:S01]  /*2330*/  UMOV UR18, 0x0 ;  /* 0x0000000000127882 */ /* 0x000fe20000000000 */
[----:B------:R-:W-:Y:S01]  /*2340*/  UMOV UR19, 0x10000000 ;  /* 0x1000000000137882 */ /* 0x000fe20000000000 */
[----:B------:R-:W-:Y:S01]  /*2350*/  UMOV UR10, UR34 ;  /* 0x00000022000a7c82 */ /* 0x000fe20008000000 */
[----:B------:R-:W-:Y:S01]  /*2360*/  UMOV UR12, UR36 ;  /* 0x00000024000c7c82 */ /* 0x000fe20008000000 */
[----:B------:R-:W-:Y:S01]  /*2370*/  UMOV UR9, UR33 ;  /* 0x0000002100097c82 */ /* 0x000fe20008000000 */
[----:B------:R3:W-:Y:S03]  /*2380*/  UTMALDG.3D.MULTICAST.2CTA [UR32], [UR14], UR5, desc[UR18] ;  /* 0x000012200e0073b4 */ /* 0x0007e60008211805 */
[----:B------:R4:W-:Y:S01]  /*2390*/  UTMALDG.3D.MULTICAST.2CTA [UR8], [UR6], UR4, desc[UR18] ;  /* 0x00001208060073b4 */ /* 0x0009e20008211804 */
[----:B---3--:R-:W-:Y:S01]  /*23a0*/  UIADD3 UR34, UPT, UPT, UR34, 0x20, URZ ;  /* 0x0000002022227890 */ /* 0x008fe2000fffe0ff */
[----:B----4-:R-:W-:Y:S01]  /*23b0*/  UMOV UR6, UR37 ;  /* 0x0000002500067c82 */ /* 0x010fe20008000000 */
[----:B------:R-:W-:Y:S01]  /*23c0*/  UMOV UR4, UR13 ;  /* 0x0000000d00047c82 */ /* 0x000fe20008000000 */
[----:B-1----:R-:W-:Y:S09]  /*23d0*/  BRA.U UP2, `(.L_x_32) ;  /* 0xfffffffd023c7547 */ /* 0x002ff2000b83ffff */
.L_x_26:
[----:B------:R-:W-:Y:S01]  /*23e0*/  ULEA UR4, UR13, UR21, 0x3 ;  /* 0x000000150d047291 */ /* 0x000fe2000f8e18ff */
[----:B---3--:R-:W-:Y:S01]  /*23f0*/  SHF.L.U32 R0, R12, 0x1f, RZ ;  /* 0x0000001f0c007819 */ /* 0x008fe200000006ff */
[----:B------:R-:W-:Y:S01]  /*2400*/  @!P1 SYNCS.ARRIVE.TRANS64.A1T0 RZ, [UR21+0x148], RZ ;  /* 0x000148ffffff99a7 */ /* 0x000fe20008100015 */
[----:B------:R-:W-:-:S06]  /*2410*/  UISETP.GT.AND UP0, UPT, UR46, UR45, UPT ;  /* 0x0000002d2e00728c */ /* 0x000fcc000bf04270 */
[----:B--2-4-:R2:W3:Y:S03]  /*2420*/  SYNCS.PHASECHK.TRANS64.TRYWAIT P0, [UR4+0x80], R0 ;  /* 0x00008000ff0075a7 */ /* 0x0144e60008001104 */
[----:B------:R-:W-:Y:S05]  /*2430*/  BRA.U !UP0, `(.L_x_33) ;  /* 0x0000000108c07547 */ /* 0x000fea000b800000 */
[----:B------:R-:W-:Y:S01]  /*2440*/  UIADD3 UR27, UPT, UPT, UR50, UR6, URZ ;  /* 0x00000006321b7290 */ /* 0x000fe2000fffe0ff */
[----:B------:R-:W-:-:S11]  /*2450*/  UMOV UR4, UR13 ;  /* 0x0000000d00047c82 */ /* 0x000fd60008000000 */
.L_x_39:
[----:B------:R-:W-:Y:S01]  /*2460*/  ULEA UR17, UR4, UR21, 0x3 ;  /* 0x0000001504117291 */ /* 0x000fe2000f8e18ff */
[----:B---3--:R-:W-:Y:S01]  /*2470*/  @P3 MOV R2, 0x6000 ;  /* 0x0000600000023802 */ /* 0x008fe20000000f00 */
[----:B-1-3--:R-:W-:Y:S10]  /*2480*/  @P0 BRA `(.L_x_34) ;  /* 0x00000000000c0947 */ /* 0x00aff40003800000 */
[----:B------:R-:W-:-:S04]  /*2490*/  SHF.L.U32 R3, R12, 0x1f, RZ ;  /* 0x0000001f0c037819 */ /* 0x000fc800000006ff */
[----:B------:R-:W3:Y:S02]  /*24a0*/  SYNCS.PHASECHK.TRANS64.TRYWAIT P0, [UR17+0x80], R3 ;  /* 0x00008003ff0075a7 */ /* 0x000ee40008001111 */
[----:B---3--:R-:W-:Y:S05]  /*24b0*/  @!P0 BRA `(.L_x_35) ;  /* 0x00000080004c8947 */ /* 0x008fea0003800000 */
.L_x_34:
[----:B------:R3:W-:Y:S01]  /*24c0*/  @P3 SYNCS.ARRIVE.TRANS64 RZ, [UR17], R2 ;  /* 0x00000002ffff39a7 */ /* 0x0007e20008000011 */
[----:B------:R-:W-:-:S04]  /*24d0*/  ULOP3.LUT UR5, UR24, 0x2, URZ, 0xfc, !UPT ;  /* 0x0000000218057892 */ /* 0x000fc8000f8efcff */
[----:B------:R-:W-:-:S09]  /*24e0*/  UISETP.NE.AND UP0, UPT, UR5, 0x2, UPT ;  /* 0x000000020500788c */ /* 0x000fd2000bf05270 */
[----:B------:R-:W-:Y:S05]  /*24f0*/  BRA.U UP0, `(.L_x_36) ;  /* 0x0000000100047547 */ /* 0x000fea000b800000 */
[----:B-1----:R-:W-:Y:S05]  /*2500*/  BPT.TRAP 0x1 ;  /* 0x000000040000795c */ /* 0x002fea0000300000 */
.L_x_36:
[----:B------:R-:W-:Y:S04]  /*2510*/  BSSY.RECONVERGENT B0, `(.L_x_37) ;  /* 0x0000003000007945 */ /* 0x000fe80003800200 */
[----:B------:R-:W-:Y:S05]  /*2520*/  @!P2 BRA `(.L_x_38) ;  /* 0x000000000004a947 */ /* 0x000fea0003800000 */
[----:B-1----:R-:W-:Y:S05]  /*2530*/  BPT.TRAP 0x1 ;  /* 0x000000040000795c */ /* 0x002fea0000300000 */
.L_x_38:
[----:B-1----:R-:W-:Y:S05]  /*2540*/  BSYNC.RECONVERGENT B0 ;  /* 0x0000000000007941 */ /* 0x002fea0003800200 */
.L_x_37:
[----:B------:R-:W-:Y:S02]  /*2550*/  UIADD3 UR5, UPT, UPT, UR4, 0x1, URZ ;  /* 0x0000000104057890 */ /* 0x000fe4000fffe0ff */
[----:B------:R-:W-:Y:S02]  /*2560*/  UIADD3 UR14, UP1, UPT, UR28, 0x80, URZ ;  /* 0x000000801c0e7890 */ /* 0x000fe4000ff3e0ff */
[----:B------:R-:W-:Y:S02]  /*2570*/  UISETP.NE.AND UP0, UPT, UR5, 0x10, UPT ;  /* 0x000000100500788c */ /* 0x000fe4000bf05270 */
[----:B------:R-:W-:Y:S02]  /*2580*/  ULEA UR16, UR4, UR39, 0xd ;  /* 0x0000002704107291 */ /* 0x000fe4000f8e68ff */
[----:B------:R-:W-:Y:S02]  /*2590*/  USEL UR7, URZ, 0x1, UP0 ;  /* 0x00000001ff077887 */ /* 0x000fe40008000000 */
[----:B------:R-:W-:-:S02]  /*25a0*/  USEL UR13, UR5, URZ, UP0 ;  /* 0x000000ff050d7287 */ /* 0x000fc40008000000 */
[----:B------:R-:W-:Y:S02]  /*25b0*/  UIADD3 UR22, UP0, UPT, UR28, 0x180, URZ ;  /* 0x000001801c167890 */ /* 0x000fe4000ff1e0ff */
[----:B------:R-:W-:Y:S01]  /*25c0*/  ULEA UR5, UR13, UR21, 0x3 ;  /* 0x000000150d057291 */ /* 0x000fe2000f8e18ff */
[----:B------:R-:W-:Y:S01]  /*25d0*/  LOP3.LUT R12, R12, UR7, RZ, 0x3c, !PT ;  /* 0x000000070c0c7c12 */ /* 0x000fe2000f8e3cff */
[----:B------:R-:W-:Y:S02]  /*25e0*/  ULEA UR8, UR4, UR38, 0xc ;  /* 0x0000002604087291 */ /* 0x000fe4000f8e60ff */
[----:B------:R-:W-:Y:S01]  /*25f0*/  USHF.L.U32 UR18, UR6, 0x5, URZ ;  /* 0x0000000506127899 */ /* 0x000fe200080006ff */
[----:B--2---:R-:W-:Y:S01]  /*2600*/  SHF.L.U32 R0, R12, 0x1f, RZ ;  /* 0x0000001f0c007819 */ /* 0x004fe200000006ff */
[----:B------:R-:W-:Y:S02]  /*2610*/  ULOP3.LUT UR17, UR17, 0xfefffff8, URZ, 0xc0, !UPT ;  /* 0xfefffff811117892 */ /* 0x000fe4000f8ec0ff */
[----:B------:R-:W-:Y:S01]  /*2620*/  UPRMT UR4, URZ, 0x5410, UR26 ;  /* 0x00005410ff047896 */ /* 0x000fe2000800001a */
[----:B------:R4:W1:Y:S01]  /*2630*/  SYNCS.PHASECHK.TRANS64.TRYWAIT P0, [UR5+0x80], R0 ;  /* 0x00008000ff0075a7 */ /* 0x0008620008001105 */
[----:B------:R-:W-:-:S02]  /*2640*/  UIADD3.X UR15, UPT, UPT, URZ, UR29, URZ, UP1, !UPT ;  /* 0x0000001dff0f7290 */ /* 0x000fc40008ffe4ff */
[----:B------:R-:W-:Y:S02]  /*2650*/  UPRMT UR5, URZ, 0x5410, UR25 ;  /* 0x00005410ff057896 */ /* 0x000fe40008000019 */
[----:B------:R-:W-:Y:S01]  /*2660*/  UIADD3.X UR23, UPT, UPT, URZ, UR29, URZ, UP0, !UPT ;  /* 0x0000001dff177290 */ /* 0x000fe200087fe4ff */
[----:B------:R-:W-:Y:S01]  /*2670*/  UMOV UR32, 0x0 ;  /* 0x0000000000207882 */ /* 0x000fe20000000000 */
[----:B------:R-:W-:Y:S01]  /*2680*/  UMOV UR33, 0x10000000 ;  /* 0x1000000000217882 */ /* 0x000fe20000000000 */
[----:B------:R-:W-:Y:S01]  /*2690*/  UMOV UR19, UR35 ;  /* 0x0000002300137c82 */ /* 0x000fe20008000000 */
[----:B------:R-:W-:Y:S01]  /*26a0*/  UMOV UR20, UR36 ;  /* 0x0000002400147c82 */ /* 0x000fe20008000000 */
[----:B------:R-:W-:Y:S01]  /*26b0*/  UMOV UR12, UR36 ;  /* 0x00000024000c7c82 */ /* 0x000fe20008000000 */
[----:B------:R-:W-:Y:S01]  /*26c0*/  UMOV UR9, UR17 ;  /* 0x0000001100097c82 */ /* 0x000fe20008000000 */
[----:B------:R-:W-:Y:S01]  /*26d0*/  UMOV UR10, UR18 ;  /* 0x00000012000a7c82 */ /* 0x000fe20008000000 */
[----:B------:R2:W-:Y:S01]  /*26e0*/  UTMALDG.3D.MULTICAST.2CTA [UR16], [UR14], UR4, desc[UR32] ;  /* 0x000020100e0073b4 */ /* 0x0005e20008211804 */
[----:B------:R-:W-:-:S04]  /*26f0*/  UIADD3 UR6, UPT, UPT, UR6, 0x1, URZ ;  /* 0x0000000106067890 */ /* 0x000fc8000fffe0ff */
[----:B------:R-:W-:Y:S01]  /*2700*/  UISETP.NE.AND UP0, UPT, UR6, UR27, UPT ;  /* 0x0000001b0600728c */ /* 0x000fe2000bf05270 */
[----:B------:R4:W-:Y:S01]  /*2710*/  UTMALDG.3D.MULTICAST.2CTA [UR8], [UR22], UR5, desc[UR32] ;  /* 0x00002008160073b4 */ /* 0x0009e20008211805 */
[----:B--2---:R-:W-:-:S07]  /*2720*/  UMOV UR4, UR13 ;  /* 0x0000000d00047c82 */ /* 0x004fce0008000000 */
[----:B----4-:R-:W-:Y:S05]  /*2730*/  BRA.U UP0, `(.L_x_39) ;  /* 0xfffffffd00487547 */ /* 0x010fea000b83ffff */
.L_x_33:
[C---:B------:R-:W-:Y:S01]  /*2740*/  LEA R3, R11.reuse, UR21, 0x3 ;  /* 0x000000150b037c11 */ /* 0x040fe2000f8e18ff */
[----:B------:R-:W-:Y:S01]  /*2750*/  NOP ;  /* 0x0000000000007918 */ /* 0x000fe20000000000 */
[----:B--2---:R-:W-:Y:S02]  /*2760*/  SHF.L.U32 R0, R10, 0x1f, RZ ;  /* 0x0000001f0a007819 */ /* 0x004fe400000006ff */
[----:B------:R-:W-:Y:S02]  /*2770*/  LEA R5, R11, UR21, 0x4 ;  /* 0x000000150b057c11 */ /* 0x000fe4000f8e20ff */
[----:B-1-3--:R-:W1:Y:S02]  /*2780*/  SYNCS.PHASECHK.TRANS64.TRYWAIT P0, [R3+URZ+0x150], R0 ;  /* 0x00015000030075a7 */ /* 0x00ae6400080011ff */
[----:B-1----:R-:W-:Y:S05]  /*2790*/  @!P0 BRA `(.L_x_40) ;  /* 0x0000007c00ac8947 */ /* 0x002fea0003800000 */
.L_x_165:
[----:B------:R-:W2:Y:S01]  /*27a0*/  LDS.128 R4, [R5+0x1e0] ;  /* 0x0001e00005047984 */ /* 0x000ea20000000c00 */
[----:B------:R-:W-:Y:S01]  /*27b0*/  UISETP.GE.AND UP0, UPT, UR42, 0x1, UPT ;  /* 0x000000012a00788c */ /* 0x000fe2000bf06270 */
[----:B------:R-:W-:Y:S01]  /*27c0*/  @!PT LDS RZ, [RZ] ;  /* 0x00000000fffff984 */ /* 0x000fe20000000800 */
[----:B------:R-:W-:Y:S01]  /*27d0*/  @!PT LDS RZ, [RZ] ;  /* 0x00000000fffff984 */ /* 0x000fe20000000800 */
[----:B------:R-:W-:Y:S01]  /*27e0*/  @!PT LDS RZ, [RZ] ;  /* 0x00000000fffff984 */ /* 0x000fe20000000800 */
[----:B------:R-:W-:Y:S01]  /*27f0*/  @!PT LDS RZ, [RZ] ;  /* 0x00000000fffff984 */ /* 0x000fe20000000800 */
[----:B------:R3:W-:Y:S06]  /*2800*/  MEMBAR.ALL.CTA ;  /* 0x0000000000007992 */ /* 0x0007ec0000008000 */
[----:B---3--:R-:W3:Y:S01]  /*2810*/  FENCE.VIEW.ASYNC.S ;  /* 0x00000000000073c6 */ /* 0x008ee20000000000 */
[----:B--2---:R-:W-:-:S13]  /*2820*/  LOP3.LUT P0, RZ, R6, 0x1, RZ, 0xc0, !PT ;  /* 0x0000000106ff7812 */ /* 0x004fda000780c0ff */
[----:B---3--:R-:W-:Y:S01]  /*2830*/  VOTEU.ANY UP1, P0 ;  /* 0x0000000000ff7886 */ /* 0x008fe20000020100 */
[----:B------:R-:W-:-:S13]  /*2840*/  PLOP3.LUT P0, PT, PT, PT, UP1, 0x80, 0x8 ;  /* 0x000000000008781c */ /* 0x000fda0003f0f018 */
[----:B-1----:R-:W-:Y:S02]  /*2850*/  @P0 LOP3.LUT R0, R5, 0xffff, RZ, 0xc0, !PT ;  /* 0x0000ffff05000812 */ /* 0x002fe400078ec0ff */
[----:B------:R-:W-:Y:S02]  /*2860*/  @P0 MOV R2, R4 ;  /* 0x0000000400020202 */ /* 0x000fe40000000f00 */
[----:B------:R-:W-:Y:S01]  /*2870*/  @P0 R2UR UR5, R0 ;  /* 0x00000000000502ca */ /* 0x000fe200000e0000 */
[----:B------:R-:W-:Y:S01]  /*2880*/  VIADD R0, R3, 0x160 ;  /* 0x0000016003007836 */ /* 0x000fe20000000000 */
[----:B------:R-:W-:Y:S02]  /*2890*/  @P0 SHF.R.U32.HI R4, RZ, 0x10, R5 ;  /* 0x00000010ff040819 */ /* 0x000fe40000011605 */
[----:B------:R-:W-:Y:S02]  /*28a0*/  @P0 R2UR UR6, R2 ;  /* 0x00000000020602ca */ /* 0x000fe400000e0000 */
[----:B------:R-:W-:-:S02]  /*28b0*/  PRMT R0, RZ, 0x654, R0 ;  /* 0x00000654ff007816 */ /* 0x000fc40000000000 */
[----:B------:R-:W-:Y:S02]  /*28c0*/  @P0 R2UR UR4, R4 ;  /* 0x00000000040402ca */ /* 0x000fe400000e0000 */
[----:B------:R1:W-:Y:S03]  /*28d0*/  SYNCS.ARRIVE.TRANS64.RED.A1T0 RZ, [R0+URZ], RZ ;  /* 0x000000ff00ff79a7 */ /* 0x0003e600081004ff */
[----:B------:R-:W-:-:S04]  /*28e0*/  @UP1 UMOV UR40, UR5 ;  /* 0x0000000500281c82 */ /* 0x000fc80008000000 */
[----:B------:R-:W-:-:S04]  /*28f0*/  @UP1 UMOV UR41, UR6 ;  /* 0x0000000600291c82 */ /* 0x000fc80008000000 */
[----:B------:R-:W-:Y:S01]  /*2900*/  @UP1 UMOV UR36, UR4 ;  /* 0x0000000400241c82 */ /* 0x000fe20008000000 */
[----:B------:R-:W-:Y:S05]  /*2910*/  BRA.U !UP0, `(.L_x_41) ;  /* 0x0000000108d47547 */ /* 0x000fea000b800000 */
[----:B------:R-:W2:Y:S01]  /*2920*/  LDCU.128 UR16, c[0x0][0xb10] ;  /* 0x00016200ff1077ac */ /* 0x000ea20008000c00 */
[----:B------:R-:W3:Y:S01]  /*2930*/  LDCU UR12, c[0x0][0xb20] ;  /* 0x00016400ff0c77ac */ /* 0x000ee20008000800 */
[----:B------:R-:W4:Y:S01]  /*2940*/  LDCU UR20, c[0x0][0xb0c] ;  /* 0x00016180ff1477ac */ /* 0x000f220008000800 */
[----:B------:R-:W1:Y:S01]  /*2950*/  LDCU.64 UR8, c[0x0][0xb28] ;  /* 0x00016500ff0877ac */ /* 0x000e620008000a00 */
[----:B------:R-:W-:Y:S02]  /*2960*/  UISETP.NE.AND UP3, UPT, UR42, 0x1, UPT ;  /* 0x000000012a00788c */ /* 0x000fe4000bf65270 */
[----:B--2---:R-:W-:Y:S02]  /*2970*/  UIMAD.WIDE.U32 UR6, UR43, UR19, URZ ;  /* 0x000000132b0672a5 */ /* 0x004fe4000f8e00ff */
[----:B------:R-:W-:Y:S02]  /*2980*/  UIMAD.WIDE.U32 UR4, UR44, UR16, URZ ;  /* 0x000000102c0472a5 */ /* 0x000fe4000f8e00ff */
[----:B------:R-:W-:-:S02]  /*2990*/  UISETP.NE.AND UP0, UPT, UR18, 0x1, UPT ;  /* 0x000000011200788c */ /* 0x000fc4000bf05270 */
[----:B------:R-:W-:Y:S01]  /*29a0*/  UIMAD.WIDE.U32 UR22, UR40, UR19, URZ ;  /* 0x00000013281672a5 */ /* 0x000fe2000f8e00ff */
[----:B------:R-:W-:Y:S02]  /*29b0*/  UMOV UR6, UR7 ;  /* 0x0000000700067c82 */ /* 0x000fe40008000000 */
[----:B------:R-:W-:Y:S01]  /*29c0*/  UMOV UR4, UR5 ;  /* 0x0000000500047c82 */ /* 0x000fe20008000000 */
[----:B---3--:R-:W-:Y:S02]  /*29d0*/  USHF.R.U32.HI UR6, URZ, UR12, UR6 ;  /* 0x0000000cff067299 */ /* 0x008fe40008011606 */
[----:B----4-:R-:W-:Y:S02]  /*29e0*/  UISETP.NE.AND UP2, UPT, UR20, 0x1, UPT ;  /* 0x000000011400788c */ /* 0x010fe4000bf45270 */
[----:B------:R-:W-:Y:S02]  /*29f0*/  USHF.R.U32.HI UR4, URZ, UR17, UR4 ;  /* 0x00000011ff047299 */ /* 0x000fe40008011604 */
[----:B------:R-:W-:-:S02]  /*2a00*/  USEL UR5, UR43, UR6, !UP0 ;  /* 0x000000062b057287 */ /* 0x000fc4000c000000 */
[----:B------:R-:W-:Y:S02]  /*2a10*/  USEL UR6, UR44, UR4, !UP2 ;  /* 0x000000042c067287 */ /* 0x000fe4000d000000 */
[----:B-1----:R-:W-:Y:S01]  /*2a20*/  UIMAD.WIDE.U32 UR10, UR5, UR8, URZ ;  /* 0x00000008050a72a5 */ /* 0x002fe2000f8e00ff */
[----:B------:R-:W-:Y:S01]  /*2a30*/  UMOV UR4, UR23 ;  /* 0x0000001700047c82 */ /* 0x000fe20008000000 */
[----:B------:R-:W-:Y:S02]  /*2a40*/  UIMAD.WIDE.U32 UR14, UR41, UR16, URZ ;  /* 0x00000010290e72a5 */ /* 0x000fe4000f8e00ff */
[----:B------:R-:W-:-:S03]  /*2a50*/  UIMAD.WIDE.U32 UR22, UR6, UR8, URZ ;  /* 0x00000008061672a5 */ /* 0x000fc6000f8e00ff */
[----:B------:R-:W-:Y:S01]  /*2a60*/  UMOV UR10, UR11 ;  /* 0x0000000b000a7c82 */ /* 0x000fe20008000000 */
[----:B------:R-:W-:Y:S02]  /*2a70*/  USHF.R.U32.HI UR4, URZ, UR12, UR4 ;  /* 0x0000000cff047299 */ /* 0x000fe40008011604 */
[----:B------:R-:W-:Y:S01]  /*2a80*/  @UP3 USHF.R.U32.HI UR5, URZ, UR9, UR10 ;  /* 0x00000009ff053299 */ /* 0x000fe2000801160a */
[----:B------:R-:W-:Y:S01]  /*2a90*/  UMOV UR14, UR15 ;  /* 0x0000000f000e7c82 */ /* 0x000fe20008000000 */
[----:B------:R-:W-:Y:S01]  /*2aa0*/  UMOV UR22, UR23 ;  /* 0x0000001700167c82 */ /* 0x000fe20008000000 */
[----:B------:R-:W-:Y:S02]  /*2ab0*/  USHF.R.U32.HI UR17, URZ, UR17, UR14 ;  /* 0x00000011ff117299 */ /* 0x000fe4000801160e */
[----:B------:R-:W-:Y:S02]  /*2ac0*/  USEL UR4, UR40, UR4, !UP0 ;  /* 0x0000000428047287 */ /* 0x000fe4000c000000 */
[----:B------:R-:W-:-:S02]  /*2ad0*/  @UP3 USHF.R.U32.HI UR6, URZ, UR9, UR22 ;  /* 0x00000009ff063299 */ /* 0x000fc40008011616 */
[----:B------:R-:W-:Y:S02]  /*2ae0*/  UIMAD UR7, UR42, UR5, URZ ;  /* 0x000000052a0772a4 */ /* 0x000fe4000f8e02ff */
[----:B------:R-:W-:Y:S02]  /*2af0*/  USEL UR5, UR41, UR17, !UP2 ;  /* 0x0000001129057287 */ /* 0x000fe4000d000000 */
[----:B------:R-:W-:Y:S02]  /*2b00*/  UIMAD UR10, UR42, UR6, URZ ;  /* 0x000000062a0a72a4 */ /* 0x000fe4000f8e02ff */
[----:B------:R-:W-:Y:S02]  /*2b10*/  UISETP.GE.AND UP0, UPT, UR4, UR7, UPT ;  /* 0x000000070400728c */ /* 0x000fe4000bf06270 */
[----:B------:R-:W-:Y:S02]  /*2b20*/  UIMAD.WIDE.U32 UR14, UR4, UR8, URZ ;  /* 0x00000008040e72a5 */ /* 0x000fe4000f8e00ff */
[----:B------:R-:W-:-:S02]  /*2b30*/  UISETP.GE.OR UP0, UPT, UR5, UR10, UP0 ;  /* 0x0000000a0500728c */ /* 0x000fc40008706670 */
        /* <DEDUP_REMOVED lines=19> */
.L_x_41:
[----:B------:R-:W2:Y:S02]  /*2c70*/  LDCU UR4, c[0x0][0xb30] ;  /* 0x00016600ff0477ac */ /* 0x000ea40008000800 */
[----:B--2---:R-:W-:-:S09]  /*2c80*/  UISETP.NE.AND UP0, UPT, UR4, 0x1, UPT ;  /* 0x000000010400788c */ /* 0x004fd2000bf05270 */
[----:B------:R-:W-:Y:S05]  /*2c90*/  BRA.U UP0, `(.L_x_42) ;  /* 0x0000000100447547 */ /* 0x000fea000b800000 */
[----:B------:R-:W2:Y:S01]  /*2ca0*/  LDCU.128 UR8, c[0x0][0xb10] ;  /* 0x00016200ff0877ac */ /* 0x000ea20008000c00 */
[----:B------:R-:W3:Y:S01]  /*2cb0*/  LDCU UR12, c[0x0][0xb0c] ;  /* 0x00016180ff0c77ac */ /* 0x000ee20008000800 */
[----:B------:R-:W4:Y:S01]  /*2cc0*/  LDCU UR14, c[0x0][0xb20] ;  /* 0x00016400ff0e77ac */ /* 0x000f220008000800 */
[----:B--2---:R-:W-:Y:S02]  /*2cd0*/  UIMAD.WIDE.U32 UR6, UR41, UR8, URZ ;  /* 0x00000008290672a5 */ /* 0x004fe4000f8e00ff */
[----:B------:R-:W-:Y:S02]  /*2ce0*/  UIMAD.WIDE.U32 UR4, UR40, UR11, URZ ;  /* 0x0000000b280472a5 */ /* 0x000fe4000f8e00ff */
[----:B---3--:R-:W-:Y:S02]  /*2cf0*/  UISETP.NE.AND UP2, UPT, UR12, 0x1, UPT ;  /* 0x000000010c00788c */ /* 0x008fe4000bf45270 */
[----:B------:R-:W-:Y:S01]  /*2d00*/  UISETP.NE.AND UP0, UPT, UR10, 0x1, UPT ;  /* 0x000000010a00788c */ /* 0x000fe2000bf05270 */
[----:B------:R-:W-:-:S02]  /*2d10*/  UMOV UR6, UR7 ;  /* 0x0000000700067c82 */ /* 0x000fc40008000000 */
[----:B------:R-:W-:Y:S01]  /*2d20*/  UMOV UR4, UR5 ;  /* 0x0000000500047c82 */ /* 0x000fe20008000000 */
[----:B------:R-:W-:Y:S02]  /*2d30*/  USHF.R.U32.HI UR9, URZ, UR9, UR6 ;  /* 0x00000009ff097299 */ /* 0x000fe40008011606 */
[----:B----4-:R-:W-:Y:S02]  /*2d40*/  USHF.R.U32.HI UR4, URZ, UR14, UR4 ;  /* 0x0000000eff047299 */ /* 0x010fe40008011604 */
[----:B------:R-:W-:Y:S02]  /*2d50*/  USEL UR5, UR41, UR9, !UP2 ;  /* 0x0000000929057287 */ /* 0x000fe4000d000000 */
[----:B------:R-:W-:-:S04]  /*2d60*/  USEL UR4, UR40, UR4, !UP0 ;  /* 0x0000000428047287 */ /* 0x000fc8000c000000 */
[----:B------:R-:W-:Y:S02]  /*2d70*/  UIADD3 UR6, UPT, UPT, UR5, -UR4, URZ ;  /* 0x8000000405067290 */ /* 0x000fe4000fffe0ff */
[----:B------:R-:W-:Y:S02]  /*2d80*/  UIADD3 UR4, UPT, UPT, -UR5, UR4, URZ ;  /* 0x0000000405047290 */ /* 0x000fe4000fffe1ff */
[----:B------:R-:W-:Y:S02]  /*2d90*/  UIMAD UR40, UR6, UR10, UR40 ;  /* 0x0000000a062872a4 */ /* 0x000fe4000f8e0228 */
[----:B------:R-:W-:-:S12]  /*2da0*/  UIMAD UR41, UR4, UR12, UR41 ;  /* 0x0000000c042972a4 */ /* 0x000fd8000f8e0229 */
.L_x_42:
[----:B------:R-:W-:Y:S01]  /*2db0*/  VIADD R11, R11, 0x1 ;  /* 0x000000010b0b7836 */ /* 0x000fe20000000000 */
[----:B------:R-:W-:Y:S02]  /*2dc0*/  R2UR UR5, R87 ;  /* 0x00000000570572ca */ /* 0x000fe400000e0000 */
[----:B------:R-:W-:Y:S02]  /*2dd0*/  R2UR UR4, R86 ;  /* 0x00000000560472ca */ /* 0x000fe400000e0000 */
[C---:B------:R-:W-:Y:S02]  /*2de0*/  ISETP.NE.AND P0, PT, R11.reuse, 0x2, PT ;  /* 0x000000020b00780c */ /* 0x040fe40003f05270 */
[----:B------:R-:W-:Y:S02]  /*2df0*/  PLOP3.LUT P1, PT, PT, PT, PT, 0x80, 0x8 ;  /* 0x000000000008781c */ /* 0x000fe40003f2f070 */
[----:B------:R-:W-:Y:S02]  /*2e00*/  SEL R3, RZ, 0x1, P0 ;  /* 0x00000001ff037807 */ /* 0x000fe40000000000 */
[----:B------:R-:W-:-:S02]  /*2e10*/  SEL R11, R11, RZ, P0 ;  /* 0x000000ff0b0b7207 */ /* 0x000fc40000000000 */
[----:B------:R-:W-:Y:S01]  /*2e20*/  LOP3.LUT R10, R10, R3, RZ, 0x3c, !PT ;  /* 0x000000030a0a7212 */ /* 0x000fe200078e3cff */
[----:B------:R-:W-:Y:S02]  /*2e30*/  UIADD3 UR16, UPT, UPT, UR41, UR5, URZ ;  /* 0x0000000529107290 */ /* 0x000fe4000fffe0ff */
[----:B------:R-:W-:Y:S01]  /*2e40*/  UIADD3 UR20, UPT, UPT, UR40, UR4, URZ ;  /* 0x0000000428147290 */ /* 0x000fe2000fffe0ff */
[----:B------:R-:W-:Y:S11]  /*2e50*/  BRA.U UP1, `(.L_x_43) ;  /* 0xfffffff101307547 */ /* 0x000ff6000b83ffff */
[----:B------:R-:W-:Y:S01]  /*2e60*/  UIADD3 UR21, UPT, UPT, UR21, 0x80, URZ ;  /* 0x0000008015157890 */ /* 0x000fe2000fffe0ff */
[----:B------:R-:W-:-:S03]  /*2e70*/  SHF.L.U32 R3, R12, 0x1f, RZ ;  /* 0x0000001f0c037819 */ /* 0x000fc600000006ff */
[----:B------:R-:W-:-:S09]  /*2e80*/  ULEA UR4, UR13, UR21, 0x3 ;  /* 0x000000150d047291 */ /* 0x000fd2000f8e18ff */
[----:B------:R-:W2:Y:S02]  /*2e90*/  SYNCS.PHASECHK.TRANS64.TRYWAIT P0, [UR4], R3 ;  /* 0x00000003ff0075a7 */ /* 0x000ea40008001104 */
[----:B--2---:R-:W-:Y:S05]  /*2ea0*/  @!P0 BRA `(.L_x_44) ;  /* 0x0000007400fc8947 */ /* 0x004fea0003800000 */
.L_x_167:
[----:B------:R-:W-:-:S04]  /*2eb0*/  UIADD3 UR4, UPT, UPT, UR13, 0x1, URZ ;  /* 0x000000010d047890 */ /* 0x000fc8000fffe0ff */
[----:B------:R-:W-:-:S04]  /*2ec0*/  UISETP.NE.AND UP0, UPT, UR4, 0x10, UPT ;  /* 0x000000100400788c */ /* 0x000fc8000bf05270 */
[----:B------:R-:W-:Y:S02]  /*2ed0*/  USEL UR6, URZ, 0x1, UP0 ;  /* 0x00000001ff067887 */ /* 0x000fe40008000000 */
[----:B------:R-:W-:-:S04]  /*2ee0*/  USEL UR4, UR4, URZ, UP0 ;  /* 0x000000ff04047287 */ /* 0x000fc80008000000 */
[----:B------:R-:W-:Y:S01]  /*2ef0*/  ULEA UR5, UR4, UR21, 0x3 ;  /* 0x0000001504057291 */ /* 0x000fe2000f8e18ff */
[----:B------:R-:W-:-:S04]  /*2f00*/  LOP3.LUT R2, R12, UR6, RZ, 0x3c, !PT ;  /* 0x000000060c027c12 */ /* 0x000fc8000f8e3cff */
[----:B-1----:R-:W-:-:S04]  /*2f10*/  SHF.L.U32 R3, R2, 0x1f, RZ ;  /* 0x0000001f02037819 */ /* 0x002fc800000006ff */
[----:B------:R-:W1:Y:S02]  /*2f20*/  SYNCS.PHASECHK.TRANS64.TRYWAIT P0, [UR5], R3 ;  /* 0x00000003ff0075a7 */ /* 0x000e640008001105 */
[----:B-1----:R-:W-:Y:S05]  /*2f30*/  @!P0 BRA `(.L_x_45) ;  /* 0x0000007400f08947 */ /* 0x002fea0003800000 */
.L_x_169:
        /* <DEDUP_REMOVED lines=9> */
.L_x_171:
        /* <DEDUP_REMOVED lines=9> */
.L_x_173:
        /* <DEDUP_REMOVED lines=9> */
.L_x_175:
        /* <DEDUP_REMOVED lines=9> */
.L_x_177:
        /* <DEDUP_REMOVED lines=9> */
.L_x_179:
        /* <DEDUP_REMOVED lines=9> */
.L_x_181:
        /* <DEDUP_REMOVED lines=9> */
.L_x_183:
        /* <DEDUP_REMOVED lines=9> */
.L_x_185:
        /* <DEDUP_REMOVED lines=9> */
.L_x_187:
        /* <DEDUP_REMOVED lines=9> */
.L_x_189:
        /* <DEDUP_REMOVED lines=9> */
.L_x_191:
        /* <DEDUP_REMOVED lines=9> */
.L_x_193:
        /* <DEDUP_REMOVED lines=9> */
.L_x_195:
[----:B------:R-:W-:-:S04]  /*3690*/  UIADD3 UR4, UPT, UPT, UR4, 0x1, URZ ;  /* 0x0000000104047890 */ /* 0x000fc8000fffe0ff */
[----:B------:R-:W-:-:S04]  /*36a0*/  UISETP.NE.AND UP0, UPT, UR4, 0x10, UPT ;  /* 0x000000100400788c */ /* 0x000fc8000bf05270 */
[----:B------:R-:W-:Y:S02]  /*36b0*/  USEL UR5, URZ, 0x1, UP0 ;  /* 0x00000001ff057887 */ /* 0x000fe40008000000 */
[----:B------:R-:W-:-:S04]  /*36c0*/  USEL UR4, UR4, URZ, UP0 ;  /* 0x000000ff04047287 */ /* 0x000fc80008000000 */
[----:B------:R-:W-:Y:S01]  /*36d0*/  ULEA UR4, UR4, UR21, 0x3 ;  /* 0x0000001504047291 */ /* 0x000fe2000f8e18ff */
[----:B-1----:R-:W-:-:S04]  /*36e0*/  LOP3.LUT R3, R2, UR5, RZ, 0x3c, !PT ;  /* 0x0000000502037c12 */ /* 0x002fc8000f8e3cff */
[----:B------:R-:W-:Y:S01]  /*36f0*/  SHF.L.U32 R3, R3, 0x1f, RZ ;  /* 0x0000001f03037819 */ /* 0x000fe200000006ff */
[----:B------:R-:W-:-:S07]  /*3700*/  IMAD.U32 R0, RZ, RZ, UR4 ;  /* 0x00000004ff007e24 */ /* 0x000fce000f8e00ff */
.L_x_59:
[----:B-1----:R1:W2:Y:S02]  /*3710*/  SYNCS.PHASECHK.TRANS64.TRYWAIT P0, [R0+URZ], R3 ;  /* 0x00000003000075a7 */ /* 0x0022a400080011ff */
[----:B--2---:R-:W-:Y:S05]  /*3720*/  @!P0 NANOSLEEP.SYNCS 0x989680 ;  /* 0x009896800000895d */ /* 0x004fea0003900000 */
[----:B------:R-:W2:Y:S02]  /*3730*/  @!P0 SYNCS.PHASECHK.TRANS64 P0, [R0+URZ], R3 ;  /* 0x00000003000085a7 */ /* 0x000ea400080010ff */
[----:B--2---:R-:W-:Y:S05]  /*3740*/  @P0 EXIT ;  /* 0x000000000000094d */ /* 0x004fea0003800000 */
[----:B------:R-:W-:Y:S05]  /*3750*/  BRA `(.L_x_59) ;  /* 0xfffffffc00ec7947 */ /* 0x000fea000383ffff */
.L_x_23:
[----:B------:R-:W1:Y:S02]  /*3760*/  S2UR UR4, SR_CgaCtaId ;  /* 0x00000000000479c3 */ /* 0x000e640000008800 */
[----:B-1----:R-:W-:-:S04]  /*3770*/  UISETP.NE.AND UP0, UPT, UR4, URZ, UPT ;  /* 0x000000ff0400728c */ /* 0x002fc8000bf05270 */
[----:B------:R-:W-:-:S09]  /*3780*/  UISETP.NE.OR UP0, UPT, UR21, 0x1, UP0 ;  /* 0x000000011500788c */ /* 0x000fd20008705670 */
[----:B------:R-:W-:Y:S05]  /*3790*/  BRA.U UP0, `(.L_x_60) ;  /* 0x00000005004c7547 */ /* 0x000fea000b800000 */
[----:B------:R-:W1:Y:S01]  /*37a0*/  S2UR UR5, SR_CgaCtaId ;  /* 0x00000000000579c3 */ /* 0x000e620000008800 */
[----:B------:R-:W-:Y:S01]  /*37b0*/  UMOV UR4, 0x400 ;  /* 0x0000040000047882 */ /* 0x000fe20000000000 */
[----:B------:R-:W-:Y:S01]  /*37c0*/  ISETP.GE.U32.AND P2, PT, R0, 0x10, PT ;  /* 0x000000100000780c */ /* 0x000fe20003f46070 */
[----:B------:R-:W-:Y:S01]  /*37d0*/  IMAD.MOV.U32 R12, RZ, RZ, 0x1 ;  /* 0x00000001ff0c7424 */ /* 0x000fe200078e00ff */
[----:B------:R-:W-:Y:S02]  /*37e0*/  CS2R R10, SRZ ;  /* 0x00000000000a7805 */ /* 0x000fe4000001ff00 */
[----:B------:R-:W-:Y:S01]  /*37f0*/  CS2R R8, SRZ ;  /* 0x0000000000087805 */ /* 0x000fe2000001ff00 */
[----:B-1----:R-:W-:-:S03]  /*3800*/  ULEA UR6, UR5, UR4, 0x18 ;  /* 0x0000000405067291 */ /* 0x002fc6000f8ec0ff */
[----:B------:R-:W-:-:S09]  /*3810*/  UMOV UR5, URZ ;  /* 0x000000ff00057c82 */ /* 0x000fd20008000000 */
.L_x_64:
[----:B------:R-:W-:Y:S02]  /*3820*/  LEA R2, R8, UR6, 0x3 ;  /* 0x0000000608027c11 */ /* 0x000fe4000f8e18ff */
[----:B------:R-:W-:-:S03]  /*3830*/  SHF.L.U32 R5, R9, 0x1f, RZ ;  /* 0x0000001f09057819 */ /* 0x000fc600000006ff */
[----:B------:R-:W-:Y:S01]  /*3840*/  VIADD R4, R2, 0x1c0 ;  /* 0x000001c002047836 */ /* 0x000fe20000000000 */
[----:B------:R-:W1:Y:S02]  /*3850*/  SYNCS.PHASECHK.TRANS64.TRYWAIT P0, [R2+URZ+0x1b0], R5 ;  /* 0x0001b005020075a7 */ /* 0x000e6400080011ff */
[----:B-1----:R-:W-:Y:S05]  /*3860*/  @!P0 BRA `(.L_x_61) ;  /* 0x0000007000f48947 */ /* 0x002fea0003800000 */
.L_x_196:
[----:B------:R-:W-:Y:S01]  /*3870*/  ULEA UR4, UR5, UR6, 0x3 ;  /* 0x0000000605047291 */ /* 0x000fe2000f8e18ff */
[----:B------:R-:W-:Y:S02]  /*3880*/  PRMT R4, RZ, 0x654, R4 ;  /* 0x00000654ff047816 */ /* 0x000fe40000000004 */
[----:B-1----:R-:W-:Y:S01]  /*3890*/  SHF.L.U32 R5, R12, 0x1f, RZ ;  /* 0x0000001f0c057819 */ /* 0x002fe200000006ff */
[----:B------:R-:W-:Y:S01]  /*38a0*/  UIADD3 UR7, UPT, UPT, UR4, 0x150, URZ ;  /* 0x0000015004077890 */ /* 0x000fe2000fffe0ff */
[----:B------:R1:W-:Y:S05]  /*38b0*/  SYNCS.ARRIVE.TRANS64.RED.A1T0 RZ, [R4+URZ], RZ ;  /* 0x000000ff04ff79a7 */ /* 0x0003ea00081004ff */
[----:B------:R-:W-:Y:S01]  /*38c0*/  IMAD.U32 R7, RZ, RZ, UR7 ;  /* 0x00000007ff077e24 */ /* 0x000fe2000f8e00ff */
[----:B------:R-:W2:Y:S04]  /*38d0*/  SYNCS.PHASECHK.TRANS64.TRYWAIT P0, [UR4+0x160], R5 ;  /* 0x00016005ff0075a7 */ /* 0x000ea80008001104 */
[----:B------:R-:W-:Y:S01]  /*38e0*/  PRMT R6, R0, 0x654, R7 ;  /* 0x0000065400067816 */ /* 0x000fe20000000007 */
[----:B-1----:R-:W-:Y:S01]  /*38f0*/  @!P2 IMAD.MOV.U32 R4, RZ, RZ, 0x10 ;  /* 0x00000010ff04a424 */ /* 0x002fe200078e00ff */
[----:B--2---:R-:W-:Y:S06]  /*3900*/  @!P0 BRA `(.L_x_62) ;  /* 0x0000007000e08947 */ /* 0x004fec0003800000 */
.L_x_198:
[----:B------:R-:W-:Y:S01]  /*3910*/  ULEA UR8, UR5, UR6, 0x4 ;  /* 0x0000000605087291 */ /* 0x000fe2000f8e20ff */
[----:B------:R-:W-:Y:S01]  /*3920*/  SEL R3, R6, R3, !P2 ;  /* 0x0000000306037207 */ /* 0x000fe20005000000 */
[----:B------:R-:W-:Y:S01]  /*3930*/  UIADD3 UR9, UPT, UPT, UR4, 0x150, URZ ;  /* 0x0000015004097890 */ /* 0x000fe2000fffe0ff */
[----:B-1----:R-:W-:Y:S01]  /*3940*/  LEA R2, R11, UR6, 0x3 ;  /* 0x000000060b027c11 */ /* 0x002fe2000f8e18ff */
[----:B------:R-:W-:Y:S01]  /*3950*/  UIADD3 UR8, UPT, UPT, UR8, 0x1e0, URZ ;  /* 0x000001e008087890 */ /* 0x000fe2000fffe0ff */
[----:B------:R-:W-:Y:S01]  /*3960*/  SHF.L.U32 R5, R10, 0x1f, RZ ;  /* 0x0000001f0a057819 */ /* 0x000fe200000006ff */
[----:B------:R1:W-:Y:S01]  /*3970*/  @!P2 SYNCS.ARRIVE.TRANS64.RED RZ, [R3+URZ], R4 ;  /* 0x0000000403ffa9a7 */ /* 0x0003e200080004ff */
[----:B------:R-:W-:Y:S01]  /*3980*/  UIADD3 UR4, UPT, UPT, UR5, 0x1, URZ ;  /* 0x0000000105047890 */ /* 0x000fe2000fffe0ff */
[----:B------:R-:W-:-:S03]  /*3990*/  VIADD R8, R8, 0x1 ;  /* 0x0000000108087836 */ /* 0x000fc60000000000 */
[----:B------:R-:W-:Y:S02]  /*39a0*/  UISETP.NE.AND UP0, UPT, UR4, 0x2, UPT ;  /* 0x000000020400788c */ /* 0x000fe4000bf05270 */
[----:B------:R-:W-:Y:S06]  /*39b0*/  UGETNEXTWORKID.BROADCAST [UR8], [UR9] ;  /* 0x00000000080073ca */ /* 0x000fec0008000100 */
[----:B------:R-:W-:Y:S01]  /*39c0*/  USEL UR7, URZ, 0x1, UP0 ;  /* 0x00000001ff077887 */ /* 0x000fe20008000000 */
[----:B------:R-:W-:Y:S01]  /*39d0*/  ISETP.NE.AND P0, PT, R8, 0x2, PT ;  /* 0x000000020800780c */ /* 0x000fe20003f05270 */
[----:B------:R-:W-:Y:S01]  /*39e0*/  USEL UR5, UR4, URZ, UP0 ;  /* 0x000000ff04057287 */ /* 0x000fe20008000000 */
[----:B------:R-:W2:Y:S03]  /*39f0*/  SYNCS.PHASECHK.TRANS64.TRYWAIT P1, [R2+URZ+0x150], R5 ;  /* 0x00015005020075a7 */ /* 0x000ea600080211ff */
[----:B------:R-:W-:Y:S01]  /*3a00*/  LOP3.LUT R12, R12, UR7, RZ, 0x3c, !PT ;  /* 0x000000070c0c7c12 */ /* 0x000fe2000f8e3cff */
[----:B-12---:R-:W-:Y:S07]  /*3a10*/  @!P1 BRA `(.L_x_63) ;  /* 0x0000007000b49947 */ /* 0x006fee0003800000 */
.L_x_199:
[C---:B------:R-:W-:Y:S01]  /*3a20*/  LEA R4, R11.reuse, UR6, 0x4 ;  /* 0x000000060b047c11 */ /* 0x040fe2000f8e20ff */
[----:B-1----:R-:W-:Y:S01]  /*3a30*/  VIADD R2, R2, 0x160 ;  /* 0x0000016002027836 */ /* 0x002fe20000000000 */
[----:B------:R-:W-:Y:S01]  /*3a40*/  SEL R8, R8, RZ, P0 ;  /* 0x000000ff08087207 */ /* 0x000fe20000000000 */
[----:B------:R-:W-:-:S03]  /*3a50*/  VIADD R11, R11, 0x1 ;  /* 0x000000010b0b7836 */ /* 0x000fc60000000000 */
[----:B------:R-:W1:Y:S01]  /*3a60*/  LDS.128 R4, [R4+0x1e0] ;  /* 0x0001e00004047984 */ /* 0x000e620000000c00 */
[----:B------:R-:W-:Y:S02]  /*3a70*/  PRMT R2, RZ, 0x654, R2 ;  /* 0x00000654ff027816 */ /* 0x000fe40000000002 */
[C---:B------:R-:W-:Y:S01]  /*3a80*/  ISETP.NE.AND P1, PT, R11.reuse, 0x2, PT ;  /* 0x000000020b00780c */ /* 0x040fe20003f25270 */
[----:B------:R-:W-:Y:S01]  /*3a90*/  @!PT LDS RZ, [RZ] ;  /* 0x00000000fffff984 */ /* 0x000fe20000000800 */
[----:B------:R-:W-:Y:S01]  /*3aa0*/  @!PT LDS RZ, [RZ] ;  /* 0x00000000fffff984 */ /* 0x000fe20000000800 */
[----:B------:R-:W-:Y:S01]  /*3ab0*/  @!PT LDS RZ, [RZ] ;  /* 0x00000000fffff984 */ /* 0x000fe20000000800 */
[----:B------:R-:W-:Y:S01]  /*3ac0*/  @!PT LDS RZ, [RZ] ;  /* 0x00000000fffff984 */ /* 0x000fe20000000800 */
[----:B------:R2:W-:Y:S06]  /*3ad0*/  MEMBAR.ALL.CTA ;  /* 0x0000000000007992 */ /* 0x0005ec0000008000 */
[----:B--2---:R-:W2:Y:S01]  /*3ae0*/  FENCE.VIEW.ASYNC.S ;  /* 0x00000000000073c6 */ /* 0x004ea20000000000 */
[----:B------:R-:W-:Y:S01]  /*3af0*/  SEL R11, R11, RZ, P1 ;  /* 0x000000ff0b0b7207 */ /* 0x000fe20000800000 */
[----:B--2---:R2:W-:Y:S01]  /*3b00*/  SYNCS.ARRIVE.TRANS64.RED.A1T0 RZ, [R2+URZ], RZ ;  /* 0x000000ff02ff79a7 */ /* 0x0045e200081004ff */
[----:B-1----:R-:W-:-:S02]  /*3b10*/  LOP3.LUT P3, RZ, R6, 0x1, RZ, 0xc0, !PT ;  /* 0x0000000106ff7812 */ /* 0x002fc4000786c0ff */
[----:B------:R-:W-:-:S04]  /*3b20*/  SEL R5, RZ, 0x1, P1 ;  /* 0x00000001ff057807 */ /* 0x000fc80000800000 */
[----:B------:R-:W-:Y:S02]  /*3b30*/  LOP3.LUT R10, R10, R5, RZ, 0x3c, !PT ;  /* 0x000000050a0a7212 */ /* 0x000fe400078e3cff */
[----:B--2---:R-:W-:-:S04]  /*3b40*/  SEL R2, RZ, 0x1, P0 ;  /* 0x00000001ff027807 */ /* 0x004fc80000000000 */
[----:B------:R-:W-:Y:S01]  /*3b50*/  LOP3.LUT R9, R9, R2, RZ, 0x3c, !PT ;  /* 0x0000000209097212 */ /* 0x000fe200078e3cff */
[----:B------:R-:W-:Y:S06]  /*3b60*/  @P3 BRA `(.L_x_64) ;  /* 0xfffffffc002c3947 */ /* 0x000fec000383ffff */
[----:B------:R-:W-:Y:S01]  /*3b70*/  ULEA UR4, UR5, UR6, 0x3 ;  /* 0x0000000605047291 */ /* 0x000fe2000f8e18ff */
[----:B------:R-:W-:-:S08]  /*3b80*/  SHF.L.U32 R3, R12, 0x1f, RZ ;  /* 0x0000001f0c037819 */ /* 0x000fd000000006ff */
[----:B------:R-:W1:Y:S02]  /*3b90*/  SYNCS.PHASECHK.TRANS64 P0, [UR4+0x160], R3 ;  /* 0x00016003ff0075a7 */ /* 0x000e640008001004 */
[----:B-1----:R-:W-:Y:S05]  /*3ba0*/  @P0 BRA `(.L_x_65) ;  /* 0x0000000000080947 */ /* 0x002fea0003800000 */
[----:B------:R-:W1:Y:S02]  /*3bb0*/  SYNCS.PHASECHK.TRANS64.TRYWAIT P0, [UR4+0x160], R3 ;  /* 0x00016003ff0075a7 */ /* 0x000e640008001104 */
[----:B-1----:R-:W-:Y:S05]  /*3bc0*/  @!P0 BRA `(.L_x_66) ;  /* 0x00000070005c8947 */ /* 0x002fea0003800000 */
.L_x_65:
[----:B------:R-:W-:-:S04]  /*3bd0*/  UIADD3 UR7, UPT, UPT, UR5, 0x1, URZ ;  /* 0x0000000105077890 */ /* 0x000fc8000fffe0ff */
[----:B------:R-:W-:-:S04]  /*3be0*/  UISETP.NE.AND UP0, UPT, UR7, 0x2, UPT ;  /* 0x000000020700788c */ /* 0x000fc8000bf05270 */
[----:B------:R-:W-:Y:S02]  /*3bf0*/  USEL UR8, URZ, 0x1, UP0 ;  /* 0x00000001ff087887 */ /* 0x000fe40008000000 */
[----:B------:R-:W-:-:S04]  /*3c00*/  USEL UR7, UR7, URZ, UP0 ;  /* 0x000000ff07077287 */ /* 0x000fc80008000000 */
[----:B------:R-:W-:Y:S01]  /*3c10*/  ULEA UR7, UR7, UR6, 0x3 ;  /* 0x0000000607077291 */ /* 0x000fe2000f8e18ff */
[----:B-1----:R-:W-:-:S04]  /*3c20*/  LOP3.LUT R3, R12, UR8, RZ, 0x3c, !PT ;  /* 0x000000080c037c12 */ /* 0x002fc8000f8e3cff */
[----:B------:R-:W-:-:S04]  /*3c30*/  SHF.L.U32 R0, R3, 0x1f, RZ ;  /* 0x0000001f03007819 */ /* 0x000fc800000006ff */
[----:B------:R-:W1:Y:S02]  /*3c40*/  SYNCS.PHASECHK.TRANS64 P0, [UR7+0x160], R0 ;  /* 0x00016000ff0075a7 */ /* 0x000e640008001007 */
[----:B-1----:R-:W-:Y:S05]  /*3c50*/  @P0 EXIT ;  /* 0x000000000000094d */ /* 0x002fea0003800000 */
[----:B------:R-:W-:Y:S02]  /*3c60*/  SHF.L.U32 R3, R3, 0x1f, RZ ;  /* 0x0000001f03037819 */ /* 0x000fe400000006ff */
[----:B------:R-:W-:-:S07]  /*3c70*/  MOV R0, UR7 ;  /* 0x0000000700007c02 */ /* 0x000fce0008000f00 */
.L_x_67:
[----:B-1----:R1:W2:Y:S02]  /*3c80*/  SYNCS.PHASECHK.TRANS64.TRYWAIT P0, [R0+URZ+0x160], R3 ;  /* 0x00016003000075a7 */ /* 0x0022a400080011ff */
[----:B--2---:R-:W-:Y:S05]  /*3c90*/  @!P0 NANOSLEEP.SYNCS 0x989680 ;  /* 0x009896800000895d */ /* 0x004fea0003900000 */
[----:B------:R-:W2:Y:S02]  /*3ca0*/  @!P0 SYNCS.PHASECHK.TRANS64 P0, [R0+URZ+0x160], R3 ;  /* 0x00016003000085a7 */ /* 0x000ea400080010ff */
[----:B--2---:R-:W-:Y:S05]  /*3cb0*/  @P0 EXIT ;  /* 0x000000000000094d */ /* 0x004fea0003800000 */
[----:B------:R-:W-:Y:S05]  /*3cc0*/  BRA `(.L_x_67) ;  /* 0xfffffffc00ec7947 */ /* 0x000fea000383ffff */
.L_x_60:
[----:B------:R-:W-:Y:S05]  /*3cd0*/  BRA.U UP4, `(.L_x_68) ;  /* 0x0000001104a47547 */ /* 0x000fea000b800000 */
[----:B------:R-:W1:Y:S01]  /*3ce0*/  S2UR UR7, SR_CgaCtaId ;  /* 0x00000000000779c3 */ /* 0x000e620000008800 */
[----:B------:R-:W-:Y:S01]  /*3cf0*/  UMOV UR4, 0x40 ;  /* 0x0000004000047882 */ /* 0x000fe20000000000 */
[----:B------:R-:W-:Y:S01]  /*3d00*/  NOP ;  /* 0x0000000000007918 */ /* 0x000fe20000000000 */
[----:B------:R-:W-:Y:S01]  /*3d10*/  UMOV UR6, 0x400 ;  /* 0x0000040000067882 */ /* 0x000fe20000000000 */
[----:B-1----:R-:W-:Y:S02]  /*3d20*/  ULEA UR5, UR7, UR4, 0x18 ;  /* 0x0000000407057291 */ /* 0x002fe4000f8ec0ff */
[----:B------:R-:W-:-:S07]  /*3d30*/  ULEA UR6, UR7, UR6, 0x18 ;  /* 0x0000000607067291 */ /* 0x000fce000f8ec0ff */
[----:B------:R-:W1:Y:S02]  /*3d40*/  LDS.U8 R0, [UR5+0x1c] ;  /* 0x00001c05ff007984 */ /* 0x000e640008000000 */
[----:B-1----:R-:W-:-:S13]  /*3d50*/  ISETP.NE.AND P0, PT, R0, RZ, PT ;  /* 0x000000ff0000720c */ /* 0x002fda0003f05270 */
[----:B------:R-:W-:Y:S05]  /*3d60*/  @P0 BRA `(.L_x_69) ;  /* 0x0000000400080947 */ /* 0x000fea0003800000 */
[----:B------:R-:W-:Y:S02]  /*3d70*/  UISETP.NE.U32.AND UP1, UPT, UR37, 0x1, UPT ;  /* 0x000000012500788c */ /* 0x000fe4000bf25070 */
[----:B------:R-:W-:-:S07]  /*3d80*/  UIADD3 UR7, UPT, UPT, UR5, 0x8, URZ ;  /* 0x0000000805077890 */ /* 0x000fce000fffe0ff */
[----:B------:R-:W-:Y:S05]  /*3d90*/  BRA.U !UP1, `(.L_x_70) ;  /* 0x00000001099c7547 */ /* 0x000fea000b800000 */
[----:B------:R-:W-:Y:S01]  /*3da0*/  ELECT P0, URZ, PT ;  /* 0x0000000000ff782f */ /* 0x000fe20003800000 */
[----:B------:R-:W-:-:S12]  /*3db0*/  BSSY B0, `(.L_x_70) ;  /* 0x0000025000007945 */ /* 0x000fd80003800000 */
[----:B------:R-:W-:Y:S05]  /*3dc0*/  @!P0 BRA `(.L_x_71) ;  /* 0x00000000008c8947 */ /* 0x000fea0003800000 */
[----:B------:R-:W-:-:S05]  /*3dd0*/  UMOV UR4, 0x10 ;  /* 0x0000001000047882 */ /* 0x000fca0000000000 */
[----:B------:R-:W-:Y:S04]  /*3de0*/  DEPBAR.LE SB1, 0x36 ;  /* 0x00009d800000791a */ /* 0x000fe80000000000 */
[----:B------:R-:W1:Y:S02]  /*3df0*/  UTCATOMSWS.2CTA.FIND_AND_SET.ALIGN UP0, UR4, UR4 ;  /* 0x00000004000475e3 */ /* 0x000e640008200800 */
[----:B-1----:R-:W-:Y:S01]  /*3e00*/  MOV R11, UR4 ;  /* 0x00000004000b7c02 */ /* 0x002fe20008000f00 */
[----:B------:R-:W-:Y:S06]  /*3e10*/  BRA.U UP0, `(.L_x_72) ;  /* 0x0000000100187547 */ /* 0x000fec000b800000 */
.L_x_73:
[----:B------:R-:W-:Y:S05]  /*3e20*/  NANOSLEEP 0x64 ;  /* 0x000000640000795d */ /* 0x000fea0003800000 */
[----:B------:R-:W-:-:S05]  /*3e30*/  UMOV UR4, 0x10 ;  /* 0x0000001000047882 */ /* 0x000fca0000000000 */
[----:B------:R-:W-:Y:S04]  /*3e40*/  DEPBAR.LE SB1, 0x36 ;  /* 0x00009d800000791a */ /* 0x000fe80000000000 */
[----:B------:R-:W1:Y:S02]  /*3e50*/  UTCATOMSWS.2CTA.FIND_AND_SET.ALIGN UP0, UR4, UR4 ;  /* 0x00000004000475e3 */ /* 0x000e640008200800 */
[----:B-1----:R-:W-:Y:S01]  /*3e60*/  MOV R11, UR4 ;  /* 0x00000004000b7c02 */ /* 0x002fe20008000f00 */
[----:B------:R-:W-:Y:S05]  /*3e70*/  BRA.U !UP0, `(.L_x_73) ;  /* 0xfffffffd08e87547 */ /* 0x000fea000b83ffff */
.L_x_72:
[----:B------:R-:W1:Y:S01]  /*3e80*/  LDS R7, [UR5+0x10] ;  /* 0x00001005ff077984 */ /* 0x000e620008000800 */
[----:B------:R-:W-:Y:S01]  /*3e90*/  IMAD.U32 R5, RZ, RZ, UR6 ;  /* 0x00000006ff057e24 */ /* 0x000fe2000f8e00ff */
[----:B------:R-:W-:-:S03]  /*3ea0*/  MOV R4, UR35 ;  /* 0x0000002300047c02 */ /* 0x000fc60008000f00 */
[----:B------:R-:W-:Y:S01]  /*3eb0*/  VIADD R5, R5, 0x200 ;  /* 0x0000020005057836 */ /* 0x000fe20000000000 */
[----:B-1----:R-:W-:-:S04]  /*3ec0*/  SHF.L.U32 R7, R7, 0x1f, RZ ;  /* 0x0000001f07077819 */ /* 0x002fc800000006ff */
[----:B------:R-:W1:Y:S02]  /*3ed0*/  SYNCS.PHASECHK.TRANS64.TRYWAIT P0, [UR5+0x8], R7 ;  /* 0x00000807ff0075a7 */ /* 0x000e640008001105 */
[----:B-1----:R-:W-:Y:S05]  /*3ee0*/  @P0 BRA `(.L_x_74) ;  /* 0x0000000000080947 */ /* 0x002fea0003800000 */
[----:B------:R-:W1:Y:S02]  /*3ef0*/  SYNCS.PHASECHK.TRANS64.TRYWAIT P0, [UR5+0x8], R7 ;  /* 0x00000807ff0075a7 */ /* 0x000e640008001105 */
[----:B-1----:R-:W-:Y:S05]  /*3f00*/  @!P0 BRA `(.L_x_75) ;  /* 0x0000006c00a48947 */ /* 0x002fea0003800000 */
.L_x_74:
[----:B-1----:R-:W-:Y:S01]  /*3f10*/  HFMA2 R0, -RZ, RZ, 0, 5.9604644775390625e-08 ;  /* 0x00000001ff007431 */ /* 0x002fe200000001ff */
[----:B------:R-:W-:Y:S01]  /*3f20*/  UPRMT UR4, UR35, 0x654, UR7 ;  /* 0x0000065423047896 */ /* 0x000fe20008000007 */
[----:B------:R-:W-:Y:S01]  /*3f30*/  IMAD.MOV.U32 R8, RZ, RZ, 0xffff ;  /* 0x0000ffffff087424 */ /* 0x000fe200078e00ff */
[----:B------:R-:W-:Y:S01]  /*3f40*/  PRMT R4, R4, 0x654, R5 ;  /* 0x0000065404047816 */ /* 0x000fe20000000005 */
[----:B------:R-:W-:Y:S02]  /*3f50*/  IMAD.MOV.U32 R6, RZ, RZ, 0x4 ;  /* 0x00000004ff067424 */ /* 0x000fe400078e00ff */
[----:B------:R-:W-:Y:S01]  /*3f60*/  IMAD.SHL.U32 R9, R11, 0x20, RZ ;  /* 0x000000200b097824 */ /* 0x000fe200078e00ff */
[----:B------:R-:W-:Y:S02]  /*3f70*/  MOV R5, UR4 ;  /* 0x0000000400057c02 */ /* 0x000fe40008000f00 */
[-C--:B------:R-:W-:Y:S01]  /*3f80*/  SHF.L.U32 R8, R8, R11.reuse, RZ ;  /* 0x0000000b08087219 */ /* 0x080fe200000006ff */
[----:B------:R1:W-:Y:S01]  /*3f90*/  SYNCS.ARRIVE.TRANS64.RED RZ, [UR4], R6 ;  /* 0x00000006ffff79a7 */ /* 0x0003e20008000404 */
[----:B------:R-:W-:Y:S01]  /*3fa0*/  SHF.L.U32 R7, R0, R11, RZ ;  /* 0x0000000b00077219 */ /* 0x000fe200000006ff */
[----:B------:R1:W-:Y:S04]  /*3fb0*/  STS [UR6+0x200], R9 ;  /* 0x00020009ff007988 */ /* 0x0003e80008000806 */
[----:B------:R1:W-:Y:S04]  /*3fc0*/  STAS [R4.64], R11 ;  /* 0x0000000b04007dbd */ /* 0x0003e8000c0008ff */
[----:B------:R1:W-:Y:S04]  /*3fd0*/  ATOMS.OR RZ, [UR5+0x14], R8 ;  /* 0x00001408ffff798c */ /* 0x0003e8000b000005 */
[----:B------:R1:W-:Y:S04]  /*3fe0*/  ATOMS.OR RZ, [UR5+0x18], R7 ;  /* 0x00001807ffff798c */ /* 0x0003e8000b000005 */
[----:B------:R1:W-:Y:S02]  /*3ff0*/  ATOMS.XOR RZ, [UR5+0x10], R0 ;  /* 0x00001000ffff798c */ /* 0x0003e4000b800005 */
.L_x_71:
[----:B------:R-:W-:Y:S05]  /*4000*/  BSYNC B0 ;  /* 0x0000000000007941 */ /* 0x000fea0003800000 */
.L_x_70:
[----:B------:R-:W-:Y:S05]  /*4010*/  BRA.U UP1, `(.L_x_76) ;  /* 0x00000001016c7547 */ /* 0x000fea000b800000 */
[----:B------:R-:W-:-:S03]  /*4020*/  UMOV UR4, 0xffffffff ;  /* 0xffffffff00047882 */ /* 0x000fc60000000000 */
[----:B------:R-:W-:Y:S05]  /*4030*/  BRA.DIV UR4, `(.L_x_77) ;  /* 0x0000006e04707947 */ /* 0x000fea000b800000 */
[----:B------:R-:W-:-:S13]  /*4040*/  ELECT P0, URZ, PT ;  /* 0x0000000000ff782f */ /* 0x000fda0003800000 */
.L_x_203:
[----:B------:R-:W-:Y:S05]  /*4050*/  @!P0 BRA `(.L_x_76) ;  /* 0x00000000005c8947 */ /* 0x000fea0003800000 */
[----:B-1----:R-:W1:Y:S02]  /*4060*/  LDS R5, [UR5+0x10] ;  /* 0x00001005ff057984 */ /* 0x002e640008000800 */
[----:B-1----:R-:W-:-:S04]  /*4070*/  SHF.L.U32 R5, R5, 0x1f, RZ ;  /* 0x0000001f05057819 */ /* 0x002fc800000006ff */
[----:B------:R-:W1:Y:S02]  /*4080*/  SYNCS.PHASECHK.TRANS64.TRYWAIT P0, [UR5+0x8], R5 ;  /* 0x00000805ff0075a7 */ /* 0x000e640008001105 */
[----:B-1----:R-:W-:Y:S05]  /*4090*/  @P0 BRA `(.L_x_78) ;  /* 0x0000000000080947 */ /* 0x002fea0003800000 */
[----:B------:R-:W1:Y:S02]  /*40a0*/  SYNCS.PHASECHK.TRANS64.TRYWAIT P0, [UR5+0x8], R5 ;  /* 0x00000805ff0075a7 */ /* 0x000e640008001105 */
[----:B-1----:R-:W-:Y:S05]  /*40b0*/  @!P0 BRA `(.L_x_79) ;  /* 0x0000006c00748947 */ /* 0x002fea0003800000 */
.L_x_78:
[----:B------:R-:W2:Y:S01]  /*40c0*/  LDS R7, [UR6+0x200] ;  /* 0x00020006ff077984 */ /* 0x000ea20008000800 */
[----:B-1----:R-:W-:Y:S02]  /*40d0*/  HFMA2 R0, -RZ, RZ, 0, 5.9604644775390625e-08 ;  /* 0x00000001ff007431 */ /* 0x002fe400000001ff */
[----:B------:R-:W-:Y:S01]  /*40e0*/  IMAD.MOV.U32 R4, RZ, RZ, 0xffff ;  /* 0x0000ffffff047424 */ /* 0x000fe200078e00ff */
[----:B------:R-:W-:Y:S01]  /*40f0*/  UPRMT UR4, UR35, 0x654, UR7 ;  /* 0x0000065423047896 */ /* 0x000fe20008000007 */
[----:B--2---:R-:W-:-:S03]  /*4100*/  IMAD.SHL.U32 R5, R7, 0x20, RZ ;  /* 0x0000002007057824 */ /* 0x004fc600078e00ff */
[-C--:B------:R-:W-:Y:S02]  /*4110*/  SHF.L.U32 R4, R4, R7.reuse, RZ ;  /* 0x0000000704047219 */ /* 0x080fe400000006ff */
[----:B------:R-:W-:Y:S01]  /*4120*/  SHF.L.U32 R7, R0, R7, RZ ;  /* 0x0000000700077219 */ /* 0x000fe200000006ff */
[----:B------:R2:W-:Y:S04]  /*4130*/  STS [UR6+0x200], R5 ;  /* 0x00020005ff007988 */ /* 0x0005e80008000806 */
[----:B------:R2:W-:Y:S04]  /*4140*/  ATOMS.OR RZ, [UR5+0x14], R4 ;  /* 0x00001404ffff798c */ /* 0x0005e8000b000005 */
[----:B------:R2:W-:Y:S01]  /*4150*/  ATOMS.OR RZ, [UR5+0x18], R7 ;  /* 0x00001807ffff798c */ /* 0x0005e2000b000005 */
[----:B------:R-:W-:Y:S03]  /*4160*/  SYNCS.ARRIVE.TRANS64.RED.A1T0 RZ, [UR4], RZ ;  /* 0x000000ffffff79a7 */ /* 0x000fe60008100404 */
[----:B------:R2:W-:Y:S01]  /*4170*/  ATOMS.XOR RZ, [UR5+0x10], R0 ;  /* 0x00001000ffff798c */ /* 0x0005e2000b800005 */
[----:B------:R-:W-:Y:S05]  /*4180*/  BRA `(.L_x_76) ;  /* 0x0000000000107947 */ /* 0x000fea0003800000 */
.L_x_69:
[----:B------:R-:W-:Y:S02]  /*4190*/  MOV R0, 0xffffffff ;  /* 0xffffffff00007802 */ /* 0x000fe40000000f00 */
[----:B------:R-:W-:-:S03]  /*41a0*/  MOV R4, 0x41d0 ;  /* 0x000041d000047802 */ /* 0x000fc60000000f00 */
[----:B------:R1:W-:Y:S04]  /*41b0*/  STS [UR6+0x200], R0 ;  /* 0x00020000ff007988 */ /* 0x0003e80008000806 */
[----:B-1---5:R-:W-:Y:S05]  /*41c0*/  CALL.REL.NOINC `($__internal_1_$__cuda_sm10x_tcgen05_guardrail_trap_phase_invalid_during_alloc) ;  /* 0x0000007400487944 */ /* 0x022fea0003c00000 */
.L_x_76:
[----:B------:R-:W-:Y:S05]  /*41d0*/  WARPSYNC.ALL ;  /* 0x0000000000007948 */ /* 0x000fea0003800000 */
[----:B------:R-:W3:Y:S01]  /*41e0*/  S2UR UR4, SR_CgaCtaId ;  /* 0x00000000000479c3 */ /* 0x000ee20000008800 */
[----:B------:R-:W-:Y:S01]  /*41f0*/  UMOV UR17, 0x400 ;  /* 0x0000040000117882 */ /* 0x000fe20000000000 */
[----:B------:R-:W-:-:S06]  /*4200*/  NOP ;  /* 0x0000000000007918 */ /* 0x000fcc0000000000 */
[----:B------:R-:W-:Y:S06]  /*4210*/  BAR.ARV 0x6, 0xa0 ;  /* 0x0182800000007b1d */ /* 0x000fec0000002000 */
[----:B------:R-:W4:Y:S01]  /*4220*/  LDCU UR6, c[0x0][0x38c] ;  /* 0x00007180ff0677ac */ /* 0x000f220008000800 */
[----:B------:R-:W-:Y:S01]  /*4230*/  LOP3.LUT R3, R3, 0xffff, RZ, 0xc0, !PT ;  /* 0x0000ffff03037812 */ /* 0x000fe200078ec0ff */
[----:B-1----:R-:W-:Y:S01]  /*4240*/  IMAD.MOV.U32 R9, RZ, RZ, 0x1 ;  /* 0x00000001ff097424 */ /* 0x002fe200078e00ff */
[----:B------:R-:W-:Y:S01]  /*4250*/  LOP3.LUT R2, R2, 0xffff, RZ, 0xc0, !PT ;  /* 0x0000ffff02027812 */ /* 0x000fe200078ec0ff */
[----:B------:R-:W-:Y:S01]  /*4260*/  IMAD.MOV.U32 R8, RZ, RZ, RZ ;  /* 0x000000ffff087224 */ /* 0x000fe200078e00ff */
[----:B------:R-:W-:Y:S01]  /*4270*/  R2UR UR20, R3 ;  /* 0x00000000031472ca */ /* 0x000fe200000e0000 */
[----:B------:R-:W-:Y:S01]  /*4280*/  UMOV UR24, URZ ;  /* 0x000000ff00187c82 */ /* 0x000fe20008000000 */
[----:B------:R-:W-:-:S02]  /*4290*/  R2UR UR30, R2 ;  /* 0x00000000021e72ca */ /* 0x000fc400000e0000 */
[----:B------:R-:W-:Y:S01]  /*42a0*/  CS2R R2, SRZ ;  /* 0x0000000000027805 */ /* 0x000fe2000001ff00 */
[----:B------:R-:W-:Y:S01]  /*42b0*/  UMOV UR15, URZ ;  /* 0x000000ff000f7c82 */ /* 0x000fe20008000000 */
[----:B---3--:R-:W-:Y:S01]  /*42c0*/  ULEA UR17, UR4, UR17, 0x18 ;  /* 0x0000001104117291 */ /* 0x008fe2000f8ec0ff */
[----:B------:R-:W-:Y:S01]  /*42d0*/  UMOV UR14, URZ ;  /* 0x000000ff000e7c82 */ /* 0x000fe20008000000 */
[----:B------:R-:W-:Y:S02]  /*42e0*/  UISETP.NE.AND UP3, UPT, UR37, URZ, UPT ;  /* 0x000000ff2500728c */ /* 0x000fe4000bf65270 */
[----:B------:R-:W-:Y:S02]  /*42f0*/  UIADD3 UR5, UPT, UPT, UR17, 0x8600, URZ ;  /* 0x0000860011057890 */ /* 0x000fe4000fffe0ff */
[----:B------:R-:W-:-:S03]  /*4300*/  UIADD3 UR4, UPT, UPT, UR17, 0x28600, URZ ;  /* 0x0002860011047890 */ /* 0x000fc6000fffe0ff */
[----:B--2---:R-:W1:Y:S01]  /*4310*/  LDS R0, [UR17+0x200] ;  /* 0x00020011ff007984 */ /* 0x004e620008000800 */
[----:B----4-:R-:W-:Y:S02]  /*4320*/  UIADD3 UR6, UPT, UPT, UR6, 0x1f, URZ ;  /* 0x0000001f06067890 */ /* 0x010fe4000fffe0ff */
[----:B------:R-:W-:Y:S02]  /*4330*/  USHF.R.U32.HI UR5, URZ, 0x4, UR5 ;  /* 0x00000004ff057899 */ /* 0x000fe40008011605 */
[----:B------:R-:W-:Y:S02]  /*4340*/  USHF.R.S32.HI UR25, URZ, 0x1f, UR6 ;  /* 0x0000001fff197899 */ /* 0x000fe40008011406 */
[----:B------:R-:W-:Y:S02]  /*4350*/  USHF.R.U32.HI UR4, URZ, 0x4, UR4 ;  /* 0x00000004ff047899 */ /* 0x000fe40008011604 */
[----:B------:R-:W-:Y:S02]  /*4360*/  ULEA.HI UR25, UR25, UR6, URZ, 0x5 ;  /* 0x0000000619197291 */ /* 0x000fe4000f8f28ff */
[----:B------:R-:W-:-:S02]  /*4370*/  ULOP3.LUT UR5, UR5, 0x3fff, URZ, 0xc0, !UPT ;  /* 0x00003fff05057892 */ /* 0x000fc4000f8ec0ff */
[----:B------:R-:W-:Y:S02]  /*4380*/  USHF.R.S32.HI UR25, URZ, 0x5, UR25 ;  /* 0x00000005ff197899 */ /* 0x000fe40008011419 */
[----:B------:R-:W-:Y:S02]  /*4390*/  ULOP3.LUT UR22, UR4, 0x3fff, URZ, 0xc0, !UPT ;  /* 0x00003fff04167892 */ /* 0x000fe4000f8ec0ff */
[----:B------:R-:W-:Y:S02]  /*43a0*/  UISETP.LT.AND UP0, UPT, UR25, 0x1, UPT ;  /* 0x000000011900788c */ /* 0x000fe4000bf01270 */
[----:B------:R-:W-:Y:S02]  /*43b0*/  ULOP3.LUT UR21, UR5, 0x10000, URZ, 0xfc, !UPT ;  /* 0x0001000005157892 */ /* 0x000fe4000f8efcff */
[----:B------:R-:W-:Y:S02]  /*43c0*/  ULOP3.LUT UR22, UR22, 0x10000, URZ, 0xfc, !UPT ;  /* 0x0001000016167892 */ /* 0x000fe4000f8efcff */
[----:B------:R-:W-:Y:S01]  /*43d0*/  USEL UR31, UR25, 0x1, !UP0 ;  /* 0x00000001191f7887 */ /* 0x000fe2000c000000 */
[----:B------:R-:W-:Y:S01]  /*43e0*/  UMOV UR28, 0x0 ;  /* 0x00000000001c7882 */ /* 0x000fe20000000000 */
[----:B------:R-:W-:Y:S01]  /*43f0*/  UMOV UR29, 0x10200490 ;  /* 0x10200490001d7882 */ /* 0x000fe20000000000 */
[----:B------:R-:W-:Y:S01]  /*4400*/  UMOV UR26, 0x0 ;  /* 0x00000000001a7882 */ /* 0x000fe20000000000 */
[----:B------:R-:W-:Y:S01]  /*4410*/  UMOV UR27, 0x10200490 ;  /* 0x10200490001b7882 */ /* 0x000fe20000000000 */
[----:B-1----:R-:W-:-:S15]  /*4420*/  R2UR UR32, R0 ;  /* 0x00000000002072ca */ /* 0x002fde00000e0000 */
.L_x_87:
[C---:B------:R-:W-:Y:S02]  /*4430*/  LEA R0, R8.reuse, UR17, 0x3 ;  /* 0x0000001108007c11 */ /* 0x040fe4000f8e18ff */
[----:B------:R-:W-:Y:S02]  /*4440*/  SHF.L.U32 R5, R3, 0x1f, RZ ;  /* 0x0000001f03057819 */ /* 0x000fe400000006ff */
[----:B------:R-:W-:Y:S02]  /*4450*/  LEA R4, R8, UR17, 0x4 ;  /* 0x0000001108047c11 */ /* 0x000fe4000f8e20ff */
[----:B------:R-:W1:Y:S02]  /*4460*/  SYNCS.PHASECHK.TRANS64.TRYWAIT P0, [R0+URZ+0x150], R5 ;  /* 0x00015005000075a7 */ /* 0x000e6400080011ff */
[----:B-1-3--:R-:W-:Y:S05]  /*4470*/  @!P0 BRA `(.L_x_80) ;  /* 0x00000068009c8947 */ /* 0x00afea0003800000 */
.L_x_204:
[----:B-1----:R-:W1:Y:S01]  /*4480*/  LDS.128 R4, [R4+0x1e0] ;  /* 0x0001e00004047984 */ /* 0x002e620000000c00 */
[----:B------:R-:W-:Y:S02]  /*4490*/  VIADD R0, R0, 0x160 ;  /* 0x0000016000007836 */ /* 0x000fe40000000000 */
[----:B------:R-:W-:Y:S01]  /*44a0*/  VIADD R8, R8, 0x1 ;  /* 0x0000000108087836 */ /* 0x000fe20000000000 */
[----:B------:R-:W-:Y:S01]  /*44b0*/  @!PT LDS RZ, [RZ] ;  /* 0x00000000fffff984 */ /* 0x000fe20000000800 */
[----:B------:R-:W-:Y:S01]  /*44c0*/  @!PT LDS RZ, [RZ] ;  /* 0x00000000fffff984 */ /* 0x000fe20000000800 */
[----:B------:R-:W-:Y:S01]  /*44d0*/  @!PT LDS RZ, [RZ] ;  /* 0x00000000fffff984 */ /* 0x000fe20000000800 */
[----:B------:R-:W-:Y:S01]  /*44e0*/  @!PT LDS RZ, [RZ] ;  /* 0x00000000fffff984 */ /* 0x000fe20000000800 */
[----:B------:R2:W-:Y:S06]  /*44f0*/  MEMBAR.ALL.CTA ;  /* 0x0000000000007992 */ /* 0x0005ec0000008000 */
[----:B--2---:R-:W2:Y:S01]  /*4500*/  FENCE.VIEW.ASYNC.S ;  /* 0x00000000000073c6 */ /* 0x004ea20000000000 */
[----:B------:R-:W-:-:S04]  /*4510*/  PRMT R0, RZ, 0x654, R0 ;  /* 0x00000654ff007816 */ /* 0x000fc80000000000 */
[----:B--2---:R2:W-:Y:S01]  /*4520*/  SYNCS.ARRIVE.TRANS64.RED.A1T0 RZ, [R0+URZ], RZ ;  /* 0x000000ff00ff79a7 */ /* 0x0045e200081004ff */
[----:B-1----:R-:W-:Y:S01]  /*4530*/  LOP3.LUT P1, RZ, R6, 0x1, RZ, 0xc0, !PT ;  /* 0x0000000106ff7812 */ /* 0x002fe2000782c0ff */
[----:B--2---:R-:W-:-:S12]  /*4540*/  BRA.U UP3, `(.L_x_81) ;  /* 0x0000000103e07547 */ /* 0x004fd8000b800000 */
[----:B------:R-:W1:Y:S01]  /*4550*/  LDCU UR4, c[0x0][0x38c] ;  /* 0x00007180ff0477ac */ /* 0x000e620008000800 */
[----:B------:R-:W-:Y:S02]  /*4560*/  PLOP3.LUT P2, PT, PT, PT, PT, 0x80, 0x8 ;  /* 0x000000000008781c */ /* 0x000fe40003f4f070 */
[----:B------:R-:W-:Y:S01]  /*4570*/  SHF.L.U32 R5, R9, 0x1f, RZ ;  /* 0x0000001f09057819 */ /* 0x000fe200000006ff */
[----:B------:R-:W-:Y:S02]  /*4580*/  ULEA UR23, UR24, UR17, 0x3 ;  /* 0x0000001118177291 */ /* 0x000fe4000f8e18ff */
[----:B------:R-:W-:Y:S02]  /*4590*/  ULEA UR18, UR24, UR32, 0x7 ;  /* 0x0000002018127291 */ /* 0x000fe4000f8e38ff */
[----:B-1----:R-:W-:-:S06]  /*45a0*/  UISETP.GE.AND UP0, UPT, UR4, 0x1, UPT ;  /* 0x000000010400788c */ /* 0x002fcc000bf06270 */
[----:B------:R-:W-:-:S05]  /*45b0*/  PLOP3.LUT P0, PT, PT, PT, UP0, 0x80, 0x8 ;  /* 0x000000000008781c */ /* 0x000fca0003f0f008 */
[----:B------:R-:W-:-:S08]  /*45c0*/  @UP0 ULEA UR4, UR15, UR17, 0x3 ;  /* 0x000000110f040291 */ /* 0x000fd0000f8e18ff */
[----:B------:R-:W-:-:S04]  /*45d0*/  @P0 SHF.L.U32 R0, R2, 0x1f, RZ ;  /* 0x0000001f02000819 */ /* 0x000fc800000006ff */
[----:B------:R1:W2:Y:S01]  /*45e0*/  @P0 SYNCS.PHASECHK.TRANS64.TRYWAIT P2, [UR4], R0 ;  /* 0x00000000ff0005a7 */ /* 0x0002a20008041104 */
[----:B------:R-:W3:Y:S02]  /*45f0*/  SYNCS.PHASECHK.TRANS64.TRYWAIT P0, [UR23+0x190], R5 ;  /* 0x00019005ff0075a7 */ /* 0x000ee40008001117 */
[----:B-123--:R-:W-:Y:S05]  /*4600*/  @!P0 BRA `(.L_x_82) ;  /* 0x00000068004c8947 */ /* 0x00efea0003800000 */
.L_x_206:
[----:B------:R-:W-:Y:S01]  /*4610*/  UMOV UR19, UR14 ;  /* 0x0000000e00137c82 */ /* 0x000fe20008000000 */
[----:B------:R-:W-:Y:S05]  /*4620*/  BRA.U !UP0, `(.L_x_83) ;  /* 0x0000000108987547 */ /* 0x000fea000b800000 */
[----:B------:R-:W-:Y:S02]  /*4630*/  UIADD3 UR19, UPT, UPT, UR31, UR14, URZ ;  /* 0x0000000e1f137290 */ /* 0x000fe4000fffe0ff */
[----:B------:R-:W-:Y:S01]  /*4640*/  UPLOP3.LUT UP2, UPT, UPT, UPT, UPT, 0x40, 0x4 ;  /* 0x000000000004789c */ /* 0x000fe20003f4e870 */
[----:B------:R-:W-:Y:S01]  /*4650*/  UMOV UR16, UR25 ;  /* 0x0000001900107c82 */ /* 0x000fe20008000000 */
[----:B------:R-:W-:-:S09]  /*4660*/  UMOV UR6, UR15 ;  /* 0x0000000f00067c82 */ /* 0x000fd20008000000 */
.L_x_86:
[----:B--2---:R-:W-:Y:S01]  /*4670*/  ULEA UR5, UR6, UR17, 0x3 ;  /* 0x0000001106057291 */ /* 0x004fe2000f8e18ff */
[----:B---3--:R-:W-:Y:S11]  /*4680*/  @P2 BRA `(.L_x_84) ;  /* 0x00000000000c2947 */ /* 0x008ff60003800000 */
[----:B-1----:R-:W-:Y:S04]  /*4690*/  SHF.L.U32 R5, R2, 0x1f, RZ ;  /* 0x0000001f02057819 */ /* 0x002fe800000006ff */
[----:B------:R-:W1:Y:S02]  /*46a0*/  SYNCS.PHASECHK.TRANS64.TRYWAIT P0, [UR5], R5 ;  /* 0x00000005ff0075a7 */ /* 0x000e640008001105 */
[----:B-1----:R-:W-:Y:S05]  /*46b0*/  @!P0 BRA `(.L_x_85) ;  /* 0x0000006800388947 */ /* 0x002fea0003800000 */
.L_x_84:
[----:B------:R-:W-:Y:S01]  /*46c0*/  UISETP.NE.AND UP0, UPT, UR16, 0x1, UPT ;  /* 0x000000011000788c */ /* 0x000fe2000bf05270 */
[----:B------:R-:W-:Y:S01]  /*46d0*/  PLOP3.LUT P2, PT, PT, PT, PT, 0x80, 0x8 ;  /* 0x000000000008781c */ /* 0x000fe20003f4f070 */
[----:B------:R-:W-:Y:S02]  /*46e0*/  UIADD3 UR4, UPT, UPT, UR6, 0x1, URZ ;  /* 0x0000000106047890 */ /* 0x000fe4000fffe0ff */
[----:B------:R-:W-:Y:S02]  /*46f0*/  ULEA UR12, UR6, UR22, 0x8 ;  /* 0x00000016060c7291 */ /* 0x000fe4000f8e40ff */
[----:B------:R-:W-:Y:S01]  /*4700*/  UISETP.NE.AND UP1, UPT, UR4, 0x10, UPT ;  /* 0x000000100400788c */ /* 0x000fe2000bf25270 */
[----:B------:R-:W-:Y:S01]  /*4710*/  PLOP3.LUT P0, PT, PT, PT, UP0, 0x80, 0x8 ;  /* 0x000000000008781c */ /* 0x000fe20003f0f008 */
[----:B------:R-:W-:Y:S02]  /*4720*/  UIADD3 UR10, UPT, UPT, UR12, 0x2, URZ ;  /* 0x000000020c0a7890 */ /* 0x000fe4000fffe0ff */
[----:B------:R-:W-:Y:S02]  /*4730*/  USEL UR7, URZ, 0x1, UP1 ;  /* 0x00000001ff077887 */ /* 0x000fe40008800000 */
[----:B------:R-:W-:Y:S02]  /*4740*/  USEL UR15, UR4, URZ, UP1 ;  /* 0x000000ff040f7287 */ /* 0x000fe40008800000 */
[----:B------:R-:W-:Y:S02]  /*4750*/  UIADD3 UR14, UPT, UPT, UR14, 0x1, URZ ;  /* 0x000000010e0e7890 */ /* 0x000fe4000fffe0ff */
[----:B------:R-:W-:Y:S01]  /*4760*/  @UP0 ULEA UR4, UR15, UR17, 0x3 ;  /* 0x000000110f040291 */ /* 0x000fe2000f8e18ff */
[----:B------:R-:W-:Y:S01]  /*4770*/  LOP3.LUT R2, R2, UR7, RZ, 0x3c, !PT ;  /* 0x0000000702027c12 */ /* 0x000fe2000f8e3cff */
[----:B------:R-:W-:Y:S01]  /*4780*/  UIADD3 UR7, UPT, UPT, UR5, 0x80, URZ ;  /* 0x0000008005077890 */ /* 0x000fe2000fffe0ff */
[----:B------:R-:W-:Y:S02]  /*4790*/  UMOV UR13, 0x80004020 ;  /* 0x80004020000d7882 */ /* 0x000fe40000000000 */
[----:B-1----:R-:W-:Y:S01]  /*47a0*/  @P0 SHF.L.U32 R0, R2, 0x1f, RZ ;  /* 0x0000001f02000819 */ /* 0x002fe200000006ff */
[----:B------:R-:W-:Y:S01]  /*47b0*/  UMOV UR5, 0x80004020 ;  /* 0x8000402000057882 */ /* 0x000fe20000000000 */
[----:B------:R-:W-:Y:S01]  /*47c0*/  UMOV UR11, 0x80004020 ;  /* 0x80004020000b7882 */ /* 0x000fe20000000000 */
[----:B------:R-:W-:Y:S01]  /*47d0*/  UMOV UR9, 0x80004020 ;  /* 0x8000402000097882 */ /* 0x000fe20000000000 */
[----:B------:R2:W3:Y:S01]  /*47e0*/  @P0 SYNCS.PHASECHK.TRANS64.TRYWAIT P2, [UR4], R0 ;  /* 0x00000000ff0005a7 */ /* 0x0004e20008041104 */
[----:B------:R-:W-:Y:S02]  /*47f0*/  ULEA UR4, UR6, UR21, 0x9 ;  /* 0x0000001506047291 */ /* 0x000fe4000f8e48ff */
[----:B------:R-:W-:Y:S02]  /*4800*/  UISETP.NE.AND UP0, UPT, UR14, UR19, UPT ;  /* 0x000000130e00728c */ /* 0x000fe4000bf05270 */
[----:B------:R-:W-:Y:S02]  /*4810*/  UIADD3 UR8, UPT, UPT, UR4, 0x2, URZ ;  /* 0x0000000204087890 */ /* 0x000fe4000fffe0ff */
[----:B------:R-:W-:Y:S01]  /*4820*/  UIADD3 UR16, UPT, UPT, UR16, -0x1, URZ ;  /* 0xffffffff10107890 */ /* 0x000fe2000fffe0ff */
[----:B------:R-:W-:Y:S02]  /*4830*/  UMOV UR6, UR15 ;  /* 0x0000000f00067c82 */ /* 0x000fe40008000000 */
[----:B------:R2:W-:Y:S01]  /*4840*/  UTCHMMA.2CTA gdesc[UR4], gdesc[UR12], tmem[UR18], tmem[UR28], idesc[UR29], UP2 ;  /* 0x00ff1c0c040075ea */ /* 0x0005e20009200012 */
[----:B------:R-:W-:Y:S03]  /*4850*/  UPLOP3.LUT UP2, UPT, UPT, UPT, UPT, 0x80, 0x8 ;  /* 0x000000000008789c */ /* 0x000fe60003f4f070 */
[----:B------:R2:W-:Y:S01]  /*4860*/  UTCHMMA.2CTA gdesc[UR8], gdesc[UR10], tmem[UR18], tmem[UR26], idesc[UR27], UPT ;  /* 0x00ff1a0a080075ea */ /* 0x0005e2000ba00012 */
[----:B------:R2:W-:Y:S01]  /*4870*/  UTCBAR.2CTA.MULTICAST [UR7], URZ, UR20 ;  /* 0x000000ff070073e9 */ /* 0x0005e20008200814 */
[----:B------:R-:W-:Y:S06]  /*4880*/  BRA.U UP0, `(.L_x_86) ;  /* 0xfffffffd00787547 */ /* 0x000fec000b83ffff */
.L_x_83:
[----:B--2---:R-:W-:Y:S01]  /*4890*/  UIADD3 UR4, UPT, UPT, UR23, 0x170, URZ ;  /* 0x0000017017047890 */ /* 0x004fe2000fffe0ff */
[----:B------:R-:W-:-:S08]  /*48a0*/  UMOV UR14, UR19 ;  /* 0x00000013000e7c82 */ /* 0x000fd00008000000 */
[----:B------:R2:W-:Y:S01]  /*48b0*/  UTCBAR.2CTA.MULTICAST [UR4], URZ, UR30 ;  /* 0x000000ff040073e9 */ /* 0x0005e2000820081e */
[----:B------:R-:W-:Y:S02]  /*48c0*/  NOP ;  /* 0x0000000000007918 */ /* 0x000fe40000000000 */
.L_x_81:
[----:B--2---:R-:W-:Y:S01]  /*48d0*/  UIADD3 UR4, UPT, UPT, UR24, 0x1, URZ ;  /* 0x0000000118047890 */ /* 0x004fe2000fffe0ff */
[----:B------:R-:W-:-:S03]  /*48e0*/  ISETP.NE.AND P0, PT, R8, 0x2, PT ;  /* 0x000000020800780c */ /* 0x000fc60003f05270 */
[----:B------:R-:W-:Y:S01]  /*48f0*/  UISETP.NE.AND UP0, UPT, UR4, 0x4, UPT ;  /* 0x000000040400788c */ /* 0x000fe2000bf05270 */
[----:B-1----:R-:W-:Y:S02]  /*4900*/  SEL R0, RZ, 0x1, P0 ;  /* 0x00000001ff007807 */ /* 0x002fe40000000000 */
[----:B------:R-:W-:Y:S01]  /*4910*/  SEL R8, R8, RZ, P0 ;  /* 0x000000ff08087207 */ /* 0x000fe20000000000 */
[----:B------:R-:W-:Y:S01]  /*4920*/  USEL UR5, URZ, 0x1, UP0 ;  /* 0x00000001ff057887 */ /* 0x000fe20008000000 */
[----:B------:R-:W-:Y:S01]  /*4930*/  LOP3.LUT R3, R3, R0, RZ, 0x3c, !PT ;  /* 0x0000000003037212 */ /* 0x000fe200078e3cff */
[----:B------:R-:W-:-:S04]  /*4940*/  USEL UR24, UR4, URZ, UP0 ;  /* 0x000000ff04187287 */ /* 0x000fc80008000000 */
[----:B------:R-:W-:Y:S01]  /*4950*/  LOP3.LUT R9, R9, UR5, RZ, 0x3c, !PT ;  /* 0x0000000509097c12 */ /* 0x000fe2000f8e3cff */
[----:B------:R-:W-:Y:S07]  /*4960*/  @P1 BRA `(.L_x_87) ;  /* 0xfffffff800b01947 */ /* 0x000fee000383ffff */
[----:B------:R-:W1:Y:S01]  /*4970*/  S2UR UR8, SR_CgaCtaId ;  /* 0x00000000000879c3 */ /* 0x000e620000008800 */
[----:B------:R-:W-:Y:S01]  /*4980*/  ELECT P0, URZ, PT ;  /* 0x0000000000ff782f */ /* 0x000fe20003800000 */
[----:B------:R-:W-:Y:S01]  /*4990*/  HFMA2 R0, -RZ, RZ, 0, 5.9604644775390625e-08 ;  /* 0x00000001ff007431 */ /* 0x000fe200000001ff */
[----:B------:R-:W-:-:S05]  /*49a0*/  UMOV UR4, 0x40 ;  /* 0x0000004000047882 */ /* 0x000fca0000000000 */
[----:B------:R-:W-:Y:S01]  /*49b0*/  UVIRTCOUNT.DEALLOC.SMPOOL 0x80 ;  /* 0x000000800000784c */ /* 0x000fe20000000000 */
[----:B------:R-:W-:Y:S02]  /*49c0*/  UISETP.NE.AND UP1, UPT, UR37, URZ, UPT ;  /* 0x000000ff2500728c */ /* 0x000fe4000bf25270 */
[----:B-1----:R-:W-:-:S09]  /*49d0*/  ULEA UR8, UR8, UR4, 0x18 ;  /* 0x0000000408087291 */ /* 0x002fd2000f8ec0ff */
[----:B------:R1:W-:Y:S01]  /*49e0*/  @P0 STS.U8 [UR8+0x1c], R0 ;  /* 0x00001c00ff000988 */ /* 0x0003e20008000008 */
[----:B------:R-:W-:Y:S05]  /*49f0*/  BRA.U UP1, `(.L_x_88) ;  /* 0x0000000101a07547 */ /* 0x000fea000b800000 */
[----:B------:R-:W-:Y:S01]  /*4a00*/  UIADD3 UR7, UPT, UPT, UR17, 0x190, URZ ;  /* 0x0000019011077890 */ /* 0x000fe2000fffe0ff */
[----:B------:R-:W-:-:S03]  /*4a10*/  SHF.L.U32 R3, R9, 0x1f, RZ ;  /* 0x0000001f09037819 */ /* 0x000fc600000006ff */
[----:B------:R-:W-:-:S09]  /*4a20*/  ULEA UR4, UR24, UR7, 0x3 ;  /* 0x0000000718047291 */ /* 0x000fd2000f8e18ff */
[----:B------:R-:W2:Y:S02]  /*4a30*/  SYNCS.PHASECHK.TRANS64.TRYWAIT P0, [UR4], R3 ;  /* 0x00000003ff0075a7 */ /* 0x000ea40008001104 */
[----:B--2---:R-:W-:Y:S05]  /*4a40*/  @!P0 BRA `(.L_x_89) ;  /* 0x00000064006c8947 */ /* 0x004fea0003800000 */
.L_x_209:
        /* <DEDUP_REMOVED lines=9> */
.L_x_211:
        /* <DEDUP_REMOVED lines=9> */
.L_x_213:
[----:B------:R-:W-:-:S04]  /*4b70*/  UIADD3 UR4, UPT, UPT, UR4, 0x1, URZ ;  /* 0x0000000104047890 */ /* 0x000fc8000fffe0ff */
[----:B------:R-:W-:-:S04]  /*4b80*/  UISETP.NE.AND UP0, UPT, UR4, 0x4, UPT ;  /* 0x000000040400788c */ /* 0x000fc8000bf05270 */
[----:B------:R-:W-:Y:S02]  /*4b90*/  USEL UR5, URZ, 0x1, UP0 ;  /* 0x00000001ff057887 */ /* 0x000fe40008000000 */
[----:B------:R-:W-:-:S04]  /*4ba0*/  USEL UR4, UR4, URZ, UP0 ;  /* 0x000000ff04047287 */ /* 0x000fc80008000000 */
[----:B------:R-:W-:Y:S01]  /*4bb0*/  ULEA UR4, UR4, UR7, 0x3 ;  /* 0x0000000704047291 */ /* 0x000fe2000f8e18ff */
[----:B-1----:R-:W-:-:S04]  /*4bc0*/  LOP3.LUT R3, R2, UR5, RZ, 0x3c, !PT ;  /* 0x0000000502037c12 */ /* 0x002fc8000f8e3cff */
[----:B------:R-:W-:Y:S01]  /*4bd0*/  SHF.L.U32 R3, R3, 0x1f, RZ ;  /* 0x0000001f03037819 */ /* 0x000fe200000006ff */
[----:B------:R-:W-:-:S04]  /*4be0*/  IMAD.U32 R0, RZ, RZ, UR4 ;  /* 0x00000004ff007e24 */ /* 0x000fc8000f8e00ff */
[----:B------:R1:W2:Y:S03]  /*4bf0*/  SYNCS.PHASECHK.TRANS64.TRYWAIT P0, [R0+URZ], R3 ;  /* 0x00000003000075a7 */ /* 0x0002a600080011ff */
[----:B--2---:R-:W-:Y:S05]  /*4c00*/  @!P0 NANOSLEEP.SYNCS 0x989680 ;  /* 0x009896800000895d */ /* 0x004fea0003900000 */
[----:B------:R-:W2:Y:S02]  /*4c10*/  @!P0 SYNCS.PHASECHK.TRANS64 P0, [R0+URZ], R3 ;  /* 0x00000003000085a7 */ /* 0x000ea400080010ff */
[----:B--2---:R-:W-:Y:S05]  /*4c20*/  @P0 BRA `(.L_x_92) ;  /* 0x0000000000200947 */ /* 0x004fea0003800000 */
.L_x_93:
[----:B--2---:R2:W4:Y:S02]  /*4c30*/  SYNCS.PHASECHK.TRANS64.TRYWAIT P0, [R0+URZ], R3 ;  /* 0x00000003000075a7 */ /* 0x00452400080011ff */
[----:B----4-:R-:W-:Y:S05]  /*4c40*/  @!P0 NANOSLEEP.SYNCS 0x989680 ;  /* 0x009896800000895d */ /* 0x010fea0003900000 */
[----:B------:R-:W4:Y:S02]  /*4c50*/  @!P0 SYNCS.PHASECHK.TRANS64 P0, [R0+URZ], R3 ;  /* 0x00000003000085a7 */ /* 0x000f2400080010ff */
[----:B----4-:R-:W-:Y:S05]  /*4c60*/  @!P0 BRA `(.L_x_93) ;  /* 0xfffffffc00f08947 */ /* 0x010fea000383ffff */
[----:B------:R-:W-:Y:S05]  /*4c70*/  BRA `(.L_x_92) ;  /* 0x00000000000c7947 */ /* 0x000fea0003800000 */
.L_x_88:
[----:B------:R-:W-:-:S04]  /*4c80*/  UIADD3 UR4, UPT, UPT, UR17, 0x1d0, URZ ;  /* 0x000001d011047890 */ /* 0x000fc8000fffe0ff */
[----:B------:R-:W-:-:S09]  /*4c90*/  UPRMT UR4, UR35, 0x654, UR4 ;  /* 0x0000065423047896 */ /* 0x000fd20008000004 */
[----:B------:R-:W-:Y:S03]  /*4ca0*/  SYNCS.ARRIVE.TRANS64.RED.A1T0 RZ, [UR4], RZ ;  /* 0x000000ffffff79a7 */ /* 0x000fe60008100404 */
.L_x_92:
[----:B-12---:R-:W-:Y:S01]  /*4cb0*/  SHF.L.U32 R3, RZ, 0x1f, RZ ;  /* 0x0000001fff037819 */ /* 0x006fe200000006ff */
[----:B------:R-:W-:Y:S01]  /*4cc0*/  UIADD3 UR4, UPT, UPT, UR17, 0x1d0, URZ ;  /* 0x000001d011047890 */ /* 0x000fe2000fffe0ff */
[----:B------:R-:W-:Y:S02]  /*4cd0*/  PLOP3.LUT P0, PT, PT, PT, UP1, 0x80, 0x8 ;  /* 0x000000000008781c */ /* 0x000fe40003f0f018 */
[----:B------:R-:W1:Y:S02]  /*4ce0*/  SYNCS.PHASECHK.TRANS64.TRYWAIT P1, [UR17+0x1d0], R3 ;  /* 0x0001d003ff0075a7 */ /* 0x000e640008021111 */
[----:B-1----:R-:W-:Y:S09]  /*4cf0*/  @!P1 BRA `(.L_x_94) ;  /* 0x0000006400089947 */ /* 0x002ff20003800000 */
.L_x_215:
[----:B------:R-:W-:Y:S01]  /*4d00*/  @!UP1 UPRMT UR4, UR35, 0x654, UR4 ;  /* 0x0000065423049896 */ /* 0x000fe20008000004 */
[----:B------:R-:W-:Y:S01]  /*4d10*/  UMOV UR5, 0xffff ;  /* 0x0000ffff00057882 */ /* 0x000fe20000000000 */
[----:B------:R-:W-:-:S07]  /*4d20*/  UMOV UR6, 0x1 ;  /* 0x0000000100067882 */ /* 0x000fce0000000000 */
[----:B------:R-:W-:Y:S01]  /*4d30*/  @!P0 SYNCS.ARRIVE.TRANS64.RED.A1T0 RZ, [UR4], RZ ;  /* 0x000000ffffff89a7 */ /* 0x000fe20008100404 */
[----:B------:R-:W-:Y:S01]  /*4d40*/  NOP ;  /* 0x0000000000007918 */ /* 0x000fe20000000000 */
[----:B-1----:R-:W1:Y:S01]  /*4d50*/  LDS R0, [UR8+0x14] ;  /* 0x00001408ff007984 */ /* 0x002e620008000800 */
[----:B------:R-:W-:-:S04]  /*4d60*/  ULOP3.LUT UR4, UR32, 0xffff, URZ, 0xc0, !UPT ;  /* 0x0000ffff20047892 */ /* 0x000fc8000f8ec0ff */
[----:B------:R-:W-:-:S04]  /*4d70*/  USHF.R.U32.HI UR4, URZ, 0x5, UR4 ;  /* 0x00000005ff047899 */ /* 0x000fc80008011604 */
[----:B------:R-:W-:Y:S02]  /*4d80*/  USHF.L.U32 UR5, UR5, UR4, URZ ;  /* 0x0000000405057299 */ /* 0x000fe400080006ff */
[----:B------:R-:W-:-:S04]  /*4d90*/  USHF.L.U32 UR4, UR6, UR4, URZ ;  /* 0x0000000406047299 */ /* 0x000fc800080006ff */
[----:B-1----:R-:W-:-:S04]  /*4da0*/  LOP3.LUT R0, R0, UR5, RZ, 0xc0, !PT ;  /* 0x0000000500007c12 */ /* 0x002fc8000f8ec0ff */
[----:B------:R-:W-:-:S13]  /*4db0*/  ISETP.NE.AND P0, PT, R0, UR5, PT ;  /* 0x0000000500007c0c */ /* 0x000fda000bf05270 */
[----:B------:R-:W-:Y:S05]  /*4dc0*/  @P0 BRA `(.L_x_95) ;  /* 0x0000000000580947 */ /* 0x000fea0003800000 */
[----:B------:R-:W1:Y:S02]  /*4dd0*/  LDS R0, [UR8+0x18] ;  /* 0x00001808ff007984 */ /* 0x000e640008000800 */
[----:B-1----:R-:W-:-:S04]  /*4de0*/  LOP3.LUT R0, R0, UR4, RZ, 0xc0, !PT ;  /* 0x0000000400007c12 */ /* 0x002fc8000f8ec0ff */
[----:B------:R-:W-:-:S13]  /*4df0*/  ISETP.NE.AND P0, PT, R0, UR4, PT ;  /* 0x0000000400007c0c */ /* 0x000fda000bf05270 */
[----:B------:R-:W-:Y:S05]  /*4e00*/  @P0 BRA `(.L_x_96) ;  /* 0x00000000003c0947 */ /* 0x000fea0003800000 */
[----:B------:R-:W1:Y:S01]  /*4e10*/  S2R R2, SR_LANEID ;  /* 0x0000000000027919 */ /* 0x000e620000000000 */
[----:B------:R-:W-:Y:S01]  /*4e20*/  ULOP3.LUT UR5, URZ, UR5, URZ, 0x33, !UPT ;  /* 0x00000005ff057292 */ /* 0x000fe2000f8e33ff */
[----:B------:R-:W-:Y:S01]  /*4e30*/  LOP3.LUT R4, RZ, UR4, RZ, 0x33, !PT ;  /* 0x00000004ff047c12 */ /* 0x000fe2000f8e33ff */
[----:B------:R-:W-:Y:S02]  /*4e40*/  VOTEU.ANY UR4, UPT, PT ;  /* 0x0000000000047886 */ /* 0x000fe400038e0100 */
[----:B------:R-:W-:Y:S01]  /*4e50*/  UFLO.U32 UR4, UR4 ;  /* 0x00000004000472bd */ /* 0x000fe200080e0000 */
[----:B------:R-:W2:Y:S01]  /*4e60*/  REDUX UR6, R4 ;  /* 0x00000000040673c4 */ /* 0x000ea20000000000 */
[----:B------:R-:W-:-:S06]  /*4e70*/  IMAD.U32 R0, RZ, RZ, UR5 ;  /* 0x00000005ff007e24 */ /* 0x000fcc000f8e00ff */
[----:B------:R4:W-:Y:S01]  /*4e80*/  UTCATOMSWS.AND URZ, UR5 ;  /* 0x0000000500ff79e3 */ /* 0x0009e20008000000 */
[----:B------:R-:W3:Y:S01]  /*4e90*/  REDUX UR7, R0 ;  /* 0x00000000000773c4 */ /* 0x000ee20000000000 */
[----:B-1----:R-:W-:Y:S01]  /*4ea0*/  ISETP.EQ.U32.AND P0, PT, R2, UR4, PT ;  /* 0x0000000402007c0c */ /* 0x002fe2000bf02070 */
[----:B--2---:R-:W-:Y:S01]  /*4eb0*/  IMAD.U32 R2, RZ, RZ, UR6 ;  /* 0x00000006ff027e24 */ /* 0x004fe2000f8e00ff */
[----:B---3--:R-:W-:-:S11]  /*4ec0*/  MOV R3, UR7 ;  /* 0x0000000700037c02 */ /* 0x008fd60008000f00 */
[----:B------:R4:W-:Y:S04]  /*4ed0*/  @P0 ATOMS.AND RZ, [UR8+0x14], R3 ;  /* 0x00001403ffff098c */ /* 0x0009e8000a800008 */
[----:B------:R4:W-:Y:S01]  /*4ee0*/  @P0 ATOMS.AND RZ, [UR8+0x18], R2 ;  /* 0x00001802ffff098c */ /* 0x0009e2000a800008 */
[----:B------:R-:W-:Y:S05]  /*4ef0*/  BRA `(.L_x_97) ;  /* 0x0000000000147947 */ /* 0x000fea0003800000 */
.L_x_96:
[----:B------:R-:W-:Y:S02]  /*4f00*/  MOV R2, 0x4f20 ;  /* 0x00004f2000027802 */ /* 0x000fe40000000f00 */
[----:B---3-5:R-:W-:Y:S05]  /*4f10*/  CALL.REL.NOINC `($__internal_0_$__cuda_sm10x_tcgen05_guardrail_trap_col_being_dealloced_not_returned_by_alloc) ;  /* 0x0000006400e87944 */ /* 0x028fea0003c00000 */
[----:B------:R-:W-:Y:S05]  /*4f20*/  BRA `(.L_x_97) ;  /* 0x0000000000087947 */ /* 0x000fea0003800000 */
.L_x_95:
[----:B------:R-:W-:Y:S02]  /*4f30*/  MOV R2, 0x4f50 ;  /* 0x00004f5000027802 */ /* 0x000fe40000000f00 */
[----:B---3-5:R-:W-:Y:S05]  /*4f40*/  CALL.REL.NOINC `($__internal_2_$__cuda_sm10x_tcgen05_guardrail_trap_unallocated_columns_being_dealloced) ;  /* 0x0000006400f47944 */ /* 0x028fea0003c00000 */
.L_x_97:
[----:B------:R-:W-:Y:S01]  /*4f50*/  NOP ;  /* 0x0000000000007918 */ /* 0x000fe20000000000 */
[----:B----4-:R-:W-:Y:S05]  /*4f60*/  EXIT ;  /* 0x000000000000794d */ /* 0x010fea0003800000 */
.L_x_68:
[----:B------:R-:W-:-:S09]  /*4f70*/  UISETP.NE.OR UP0, UPT, UR21, 0x3, !UP3 ;  /* 0x000000031500788c */ /* 0x000fd2000df05670 */
[----:B------:R-:W-:Y:S05]  /*4f80*/  BRA.U UP0, `(.L_x_98) ;  /* 0x00000011005c7547 */ /* 0x000fea000b800000 */
[----:B------:R-:W1:Y:S01]  /*4f90*/  S2UR UR10, SR_CgaCtaId ;  /* 0x00000000000a79c3 */ /* 0x000e620000008800 */
[----:B------:R-:W2:Y:S01]  /*4fa0*/  LDCU UR31, c[0x0][0x370] ;  /* 0x00006e00ff1f77ac */ /* 0x000ea20008000800 */
[----:B------:R-:W-:Y:S02]  /*4fb0*/  HFMA2 R13, -RZ, RZ, 0, 0 ;  /* 0x00000000ff0d7431 */ /* 0x000fe400000001ff */
[----:B------:R-:W-:Y:S01]  /*4fc0*/  IMAD.MOV.U32 R15, RZ, RZ, 0x1 ;  /* 0x00000001ff0f7424 */ /* 0x000fe200078e00ff */
[----:B------:R-:W-:Y:S01]  /*4fd0*/  MOV R7, 0x2000 ;  /* 0x0000200000077802 */ /* 0x000fe20000000f00 */
[----:B------:R-:W2:Y:S01]  /*4fe0*/  LDCU.128 UR44, c[0x0][0xb10] ;  /* 0x00016200ff2c77ac */ /* 0x000ea20008000c00 */
[----:B------:R-:W-:Y:S01]  /*4ff0*/  IMAD.MOV.U32 R14, RZ, RZ, RZ ;  /* 0x000000ffff0e7224 */ /* 0x000fe200078e00ff */
[----:B------:R-:W3:Y:S01]  /*5000*/  LDC.64 R16, c[0x0][0x348] ;  /* 0x0000d200ff107b82 */ /* 0x000ee20000000a00 */
[----:B------:R-:W4:Y:S01]  /*5010*/  LDCU UR30, c[0x0][0x374] ;  /* 0x00006e80ff1e77ac */ /* 0x000f220008000800 */
[----:B------:R-:W1:Y:S06]  /*5020*/  LDCU UR15, c[0x0][0xb0c] ;  /* 0x00016180ff0f77ac */ /* 0x000e6c0008000800 */
[----:B------:R-:W3:Y:S01]  /*5030*/  LDC.64 R2, c[0x0][0x888] ;  /* 0x00022200ff027b82 */ /* 0x000ee20000000a00 */
[----:B------:R-:W3:Y:S01]  /*5040*/  LDCU UR48, c[0x0][0xb20] ;  /* 0x00016400ff3077ac */ /* 0x000ee20008000800 */
[----:B------:R-:W3:Y:S06]  /*5050*/  LDCU UR4, c[0x0][0xb30] ;  /* 0x00016600ff0477ac */ /* 0x000eec0008000800 */
[----:B------:R-:W3:Y:S01]  /*5060*/  LDC.64 R4, c[0x0][0x890] ;  /* 0x00022400ff047b82 */ /* 0x000ee20000000a00 */
[----:B------:R-:W-:Y:S01]  /*5070*/  UMOV UR21, 0x400 ;  /* 0x0000040000157882 */ /* 0x000fe20000000000 */
[----:B--2---:R-:W-:-:S02]  /*5080*/  UIMAD.WIDE.U32 UR6, UR31, UR44, URZ ;  /* 0x0000002c1f0672a5 */ /* 0x004fc4000f8e00ff */
[----:B----4-:R-:W-:Y:S02]  /*5090*/  UIMAD.WIDE.U32 UR8, UR30, UR47, URZ ;  /* 0x0000002f1e0872a5 */ /* 0x010fe4000f8e00ff */
[----:B-1----:R-:W-:Y:S02]  /*50a0*/  ULEA UR21, UR10, UR21, 0x18 ;  /* 0x000000150a157291 */ /* 0x002fe4000f8ec0ff */
[----:B------:R-:W-:Y:S02]  /*50b0*/  UPLOP3.LUT UP3, UPT, UPT, UPT, UPT, 0x40, 0x4 ;  /* 0x000000000004789c */ /* 0x000fe40003f6e870 */
[----:B------:R-:W-:Y:S02]  /*50c0*/  UIADD3 UR37, UPT, UPT, UR21, 0x118, URZ ;  /* 0x0000011815257890 */ /* 0x000fe4000fffe0ff */
[----:B------:R-:W-:Y:S02]  /*50d0*/  UIADD3 UR33, UPT, UPT, UR21, 0x100, URZ ;  /* 0x0000010015217890 */ /* 0x000fe4000fffe0ff */
[----:B------:R-:W-:-:S02]  /*50e0*/  UIADD3 UR25, UPT, UPT, UR21, 0x108, URZ ;  /* 0x0000010815197890 */ /* 0x000fc4000fffe0ff */
[----:B------:R-:W-:Y:S01]  /*50f0*/  UIADD3 UR17, UPT, UPT, UR21, 0x110, URZ ;  /* 0x0000011015117890 */ /* 0x000fe2000fffe0ff */
[----:B------:R-:W-:Y:S01]  /*5100*/  UMOV UR6, UR7 ;  /* 0x0000000700067c82 */ /* 0x000fe20008000000 */
[----:B------:R-:W-:Y:S01]  /*5110*/  UMOV UR41, UR9 ;  /* 0x0000000900297c82 */ /* 0x000fe20008000000 */
[----:B------:R-:W-:Y:S02]  /*5120*/  UISETP.GE.AND UP0, UPT, UR42, 0x1, UPT ;  /* 0x000000012a00788c */ /* 0x000fe4000bf06270 */
[----:B------:R-:W-:Y:S01]  /*5130*/  UISETP.NE.AND UP4, UPT, UR42, 0x1, UPT ;  /* 0x000000012a00788c */ /* 0x000fe2000bf85270 */
[----:B------:R-:W1:Y:S01]  /*5140*/  LDCU.64 UR22, c[0x0][0xb28] ;  /* 0x00016500ff1677ac */ /* 0x000e620008000a00 */
[----:B------:R-:W-:Y:S02]  /*5150*/  UISETP.NE.AND UP6, UPT, UR15, 0x1, UPT ;  /* 0x000000010f00788c */ /* 0x000fe4000bfc5270 */
[----:B------:R-:W-:Y:S02]  /*5160*/  UISETP.NE.AND UP5, UPT, UR46, 0x1, UPT ;  /* 0x000000012e00788c */ /* 0x000fe4000bfa5270 */
[----:B------:R-:W-:-:S02]  /*5170*/  UPRMT UR37, UR10, 0x654, UR37 ;  /* 0x000006540a257896 */ /* 0x000fc40008000025 */
[----:B------:R-:W-:Y:S02]  /*5180*/  USHF.R.U32.HI UR43, URZ, UR45, UR6 ;  /* 0x0000002dff2b7299 */ /* 0x000fe40008011606 */
[----:B------:R-:W-:Y:S02]  /*5190*/  UPRMT UR40, UR10, 0x654, UR33 ;  /* 0x000006540a287896 */ /* 0x000fe40008000021 */
[----:B------:R-:W-:Y:S02]  /*51a0*/  UPRMT UR39, UR10, 0x654, UR25 ;  /* 0x000006540a277896 */ /* 0x000fe40008000019 */
[----:B------:R-:W-:Y:S02]  /*51b0*/  UPRMT UR38, UR10, 0x654, UR17 ;  /* 0x000006540a267896 */ /* 0x000fe40008000011 */
[----:B---3--:R-:W-:Y:S02]  /*51c0*/  USHF.R.U32.HI UR41, URZ, UR48, UR41 ;  /* 0x00000030ff297299 */ /* 0x008fe40008011629 */
[----:B------:R-:W-:-:S11]  /*51d0*/  UISETP.NE.AND UP2, UPT, UR4, 0x1, UPT ;  /* 0x000000010400788c */ /* 0x000fd6000bf45270 */
.L_x_109:
[C---:B------:R-:W-:Y:S02]  /*51e0*/  LEA R12, R14.reuse, UR21, 0x3 ;  /* 0x000000150e0c7c11 */ /* 0x040fe4000f8e18ff */
[----:B------:R-:W-:Y:S02]  /*51f0*/  SHF.L.U32 R9, R13, 0x1f, RZ ;  /* 0x0000001f0d097819 */ /* 0x000fe400000006ff */
[----:B------:R-:W-:Y:S02]  /*5200*/  LEA R10, R14, UR21, 0x4 ;  /* 0x000000150e0a7c11 */ /* 0x000fe4000f8e20ff */
[----:B--2---:R-:W2:Y:S02]  /*5210*/  SYNCS.PHASECHK.TRANS64.TRYWAIT P0, [R12+URZ+0x150], R9 ;  /* 0x000150090c0075a7 */ /* 0x004ea400080011ff */
[----:B--2---:R-:W-:Y:S05]  /*5220*/  @!P0 BRA `(.L_x_99) ;  /* 0x0000005c00d48947 */ /* 0x004fea0003800000 */
.L_x_216:
[----:B--2---:R-:W2:Y:S01]  /*5230*/  LDS.128 R8, [R10+0x1e0] ;  /* 0x0001e0000a087984 */ /* 0x004ea20000000c00 */
[----:B------:R-:W-:Y:S01]  /*5240*/  UISETP.GE.AND UP0, UPT, UR42, 0x1, UPT ;  /* 0x000000012a00788c */ /* 0x000fe2000bf06270 */
[----:B------:R-:W-:Y:S01]  /*5250*/  @!PT LDS RZ, [RZ] ;  /* 0x00000000fffff984 */ /* 0x000fe20000000800 */
[----:B------:R-:W-:Y:S01]  /*5260*/  @!PT LDS RZ, [RZ] ;  /* 0x00000000fffff984 */ /* 0x000fe20000000800 */
[----:B------:R-:W-:Y:S01]  /*5270*/  @!PT LDS RZ, [RZ] ;  /* 0x00000000fffff984 */ /* 0x000fe20000000800 */
[----:B------:R-:W-:Y:S01]  /*5280*/  @!PT LDS RZ, [RZ] ;  /* 0x00000000fffff984 */ /* 0x000fe20000000800 */
[----:B------:R3:W-:Y:S06]  /*5290*/  MEMBAR.ALL.CTA ;  /* 0x0000000000007992 */ /* 0x0007ec0000008000 */
[----:B---3--:R-:W3:Y:S01]  /*52a0*/  FENCE.VIEW.ASYNC.S ;  /* 0x00000000000073c6 */ /* 0x008ee20000000000 */
[----:B--2---:R-:W-:Y:S11]  /*52b0*/  LOP3.LUT P0, RZ, R10, 0x1, RZ, 0xc0, !PT ;  /* 0x000000010aff7812 */ /* 0x004ff6000780c0ff */
[----:B------:R-:W-:Y:S02]  /*52c0*/  @!UPT UIADD3 URZ, UPT, UPT, URZ, URZ, URZ ;  /* 0x000000fffffff290 */ /* 0x000fe4000fffe0ff */
[----:B---3--:R-:W-:Y:S01]  /*52d0*/  VOTEU.ANY UP1, P0 ;  /* 0x0000000000ff7886 */ /* 0x008fe20000020100 */
[----:B------:R-:W-:Y:S11]  /*52e0*/  PLOP3.LUT P0, PT, PT, PT, UP1, 0x80, 0x8 ;  /* 0x000000000008781c */ /* 0x000ff60003f0f018 */
[----:B------:R-:W-:Y:S02]  /*52f0*/  @!UPT UIADD3 URZ, UPT, UPT, URZ, URZ, URZ ;  /* 0x000000fffffff290 */ /* 0x000fe4000fffe0ff */
[----:B------:R-:W-:Y:S02]  /*5300*/  @P0 SHF.R.U32.HI R0, RZ, 0x10, R9 ;  /* 0x00000010ff000819 */ /* 0x000fe40000011609 */
[----:B------:R-:W-:Y:S02]  /*5310*/  @P0 MOV R6, R8 ;  /* 0x0000000800060202 */ /* 0x000fe40000000f00 */
[----:B------:R-:W-:Y:S01]  /*5320*/  @P0 R2UR UR4, R0 ;  /* 0x00000000000402ca */ /* 0x000fe200000e0000 */
[----:B------:R-:W-:Y:S01]  /*5330*/  VIADD R0, R12, 0x160 ;  /* 0x000001600c007836 */ /* 0x000fe20000000000 */
[----:B------:R-:W-:Y:S02]  /*5340*/  @P0 LOP3.LUT R8, R9, 0xffff, RZ, 0xc0, !PT ;  /* 0x0000ffff09080812 */ /* 0x000fe400078ec0ff */
[----:B------:R-:W-:Y:S02]  /*5350*/  @P0 R2UR UR6, R6 ;  /* 0x00000000060602ca */ /* 0x000fe400000e0000 */
[----:B------:R-:W-:Y:S02]  /*5360*/  PRMT R0, RZ, 0x654, R0 ;  /* 0x00000654ff007816 */ /* 0x000fe40000000000 */
[----:B------:R-:W-:Y:S02]  /*5370*/  @P0 R2UR UR5, R8 ;  /* 0x00000000080502ca */ /* 0x000fe400000e0000 */
[----:B------:R2:W-:Y:S03]  /*5380*/  SYNCS.ARRIVE.TRANS64.RED.A1T0 RZ, [R0+URZ], RZ ;  /* 0x000000ff00ff79a7 */ /* 0x0005e600081004ff */
[----:B------:R-:W-:Y:S04]  /*5390*/  @UP1 UMOV UR29, UR4 ;  /* 0x00000004001d1c82 */ /* 0x000fe80008000000 */
[----:B------:R-:W-:Y:S04]  /*53a0*/  @UP1 UMOV UR14, UR6 ;  /* 0x00000006000e1c82 */ /* 0x000fe80008000000 */
[----:B------:R-:W-:Y:S01]  /*53b0*/  @UP1 UMOV UR13, UR5 ;  /* 0x00000005000d1c82 */ /* 0x000fe20008000000 */
[----:B------:R-:W-:Y:S05]  /*53c0*/  BRA.U !UP0, `(.L_x_100) ;  /* 0x0000000108a47547 */ /* 0x000fea000b800000 */
[----:B------:R-:W-:Y:S02]  /*53d0*/  UIMAD.WIDE.U32 UR18, UR13, UR47, URZ ;  /* 0x0000002f0d1272a5 */ /* 0x000fe4000f8e00ff */
[----:B------:R-:W-:Y:S02]  /*53e0*/  UIMAD.WIDE.U32 UR26, UR14, UR44, URZ ;  /* 0x0000002c0e1a72a5 */ /* 0x000fe4000f8e00ff */
[----:B------:R-:W-:Y:S02]  /*53f0*/  USEL UR4, UR30, UR41, !UP5 ;  /* 0x000000291e047287 */ /* 0x000fe4000e800000 */
[----:B------:R-:W-:Y:S02]  /*5400*/  USEL UR7, UR31, UR43, !UP6 ;  /* 0x0000002b1f077287 */ /* 0x000fe4000f000000 */
[----:B-1----:R-:W-:Y:S02]  /*5410*/  UIMAD.WIDE.U32 UR8, UR4, UR22, URZ ;  /* 0x00000016040872a5 */ /* 0x002fe4000f8e00ff */
[----:B------:R-:W-:Y:S01]  /*5420*/  UIMAD.WIDE.U32 UR10, UR7, UR22, URZ ;  /* 0x00000016070a72a5 */ /* 0x000fe2000f8e00ff */
[----:B------:R-:W-:Y:S02]  /*5430*/  UMOV UR5, UR19 ;  /* 0x0000001300057c82 */ /* 0x000fe40008000000 */
[----:B------:R-:W-:Y:S03]  /*5440*/  USHF.R.U32.HI UR6, URZ, UR48, UR5 ;  /* 0x00000030ff067299 */ /* 0x000fe60008011605 */
[----:B------:R-:W-:Y:S01]  /*5450*/  UMOV UR5, UR27 ;  /* 0x0000001b00057c82 */ /* 0x000fe20008000000 */
[----:B------:R-:W-:Y:S02]  /*5460*/  USEL UR6, UR13, UR6, !UP5 ;  /* 0x000000060d067287 */ /* 0x000fe4000e800000 */
[----:B------:R-:W-:Y:S03]  /*5470*/  USHF.R.U32.HI UR12, URZ, UR45, UR5 ;  /* 0x0000002dff0c7299 */ /* 0x000fe60008011605 */
[----:B------:R-:W-:Y:S02]  /*5480*/  UMOV UR5, UR9 ;  /* 0x0000000900057c82 */ /* 0x000fe40008000000 */
[----:B------:R-:W-:Y:S03]  /*5490*/  @UP4 USHF.R.U32.HI UR4, URZ, UR23, UR5 ;  /* 0x00000017ff044299 */ /* 0x000fe60008011605 */
[----:B------:R-:W-:Y:S01]  /*54a0*/  UMOV UR5, UR11 ;  /* 0x0000000b00057c82 */ /* 0x000fe20008000000 */
[----:B------:R-:W-:Y:S02]  /*54b0*/  UIMAD UR4, UR42, UR4, URZ ;  /* 0x000000042a0472a4 */ /* 0x000fe4000f8e02ff */
[----:B------:R-:W-:Y:S02]  /*54c0*/  @UP4 USHF.R.U32.HI UR7, URZ, UR23, UR5 ;  /* 0x00000017ff074299 */ /* 0x000fe40008011605 */
[----:B------:R-:W-:Y:S02]  /*54d0*/  UIMAD.WIDE.U32 UR10, UR6, UR22, URZ ;  /* 0x00000016060a72a5 */ /* 0x000fe4000f8e00ff */
[----:B------:R-:W-:Y:S02]  /*54e0*/  USEL UR5, UR14, UR12, !UP6 ;  /* 0x0000000c0e057287 */ /* 0x000fe4000f000000 */
[----:B------:R-:W-:Y:S02]  /*54f0*/  UIMAD UR8, UR42, UR7, URZ ;  /* 0x000000072a0872a4 */ /* 0x000fe4000f8e02ff */
[----:B------:R-:W-:Y:S03]  /*5500*/  UISETP.GE.AND UP0, UPT, UR6, UR4, UPT ;  /* 0x000000040600728c */ /* 0x000fe6000bf06270 */
[----:B------:R-:W-:Y:S01]  /*5510*/  UMOV UR4, UR11 ;  /* 0x0000000b00047c82 */ /* 0x000fe20008000000 */
[----:B------:R-:W-:Y:S02]  /*5520*/  UISETP.GE.OR UP0, UPT, UR5, UR8, UP0 ;  /* 0x000000080500728c */ /* 0x000fe40008706670 */
[----:B------:R-:W-:Y:S02]  /*5530*/  USHF.R.U32.HI UR4, URZ, UR23, UR4 ;  /* 0x00000017ff047299 */ /* 0x000fe40008011604 */
[----:B------:R-:W-:Y:S02]  /*5540*/  UIMAD.WIDE.U32 UR8, UR5, UR22, URZ ;  /* 0x00000016050872a5 */ /* 0x000fe4000f8e00ff */
[----:B------:R-:W-:Y:S04]  /*5550*/  USEL UR10, UR6, UR4, !UP4 ;  /* 0x00000004060a7287 */ /* 0x000fe8000e000000 */
[----:B------:R-:W-:Y:S01]  /*5560*/  UIADD3 UR11, UPT, UPT, -UR10, URZ, URZ ;  /* 0x000000ff0a0b7290 */ /* 0x000fe2000fffe1ff */
[----:B------:R-:W-:Y:S02]  /*5570*/  @!UP0 UMOV UR4, UR9 ;  /* 0x0000000900048c82 */ /* 0x000fe40008000000 */
[----:B------:R-:W-:Y:S02]  /*5580*/  @!UP0 USHF.R.U32.HI UR4, URZ, UR23, UR4 ;  /* 0x00000017ff048299 */ /* 0x000fe40008011604 */
[----:B------:R-:W-:Y:S02]  /*5590*/  UIMAD UR8, UR42, UR11, UR6 ;  /* 0x0000000b2a0872a4 */ /* 0x000fe4000f8e0206 */
[----:B------:R-:W-:Y:S04]  /*55a0*/  @!UP0 USEL UR4, UR5, UR4, !UP4 ;  /* 0x0000000405048287 */ /* 0x000fe8000e000000 */
[----:B------:R-:W-:Y:S02]  /*55b0*/  @!UP0 UIMAD UR8, UR7, UR8, UR4 ;  /* 0x00000008070882a4 */ /* 0x000fe4000f8e0204 */
[----:B------:R-:W-:Y:S02]  /*55c0*/  @!UP0 UIADD3 UR9, UPT, UPT, UR10, -UR4, URZ ;  /* 0x800000040a098290 */ /* 0x000fe4000fffe0ff */
[----:B------:R-:W-:Y:S02]  /*55d0*/  UIADD3 UR4, UPT, UPT, -UR5, URZ, URZ ;  /* 0x000000ff05047290 */ /* 0x000fe4000fffe1ff */
[----:B------:R-:W-:Y:S02]  /*55e0*/  UIADD3 UR7, UPT, UPT, -UR6, URZ, URZ ;  /* 0x000000ff06077290 */ /* 0x000fe4000fffe1ff */
[----:B------:R-:W-:Y:S02]  /*55f0*/  @!UP0 UIMAD UR6, UR9, UR42, UR5 ;  /* 0x0000002a090682a4 */ /* 0x000fe4000f8e0205 */
[----:B------:R-:W-:Y:S02]  /*5600*/  UIMAD UR14, UR15, UR4, UR14 ;  /* 0x000000040f0e72a4 */ /* 0x000fe4000f8e020e */
[----:B------:R-:W-:Y:S01]  /*5610*/  UIMAD UR13, UR46, UR7, UR13 ;  /* 0x000000072e0d72a4 */ /* 0x000fe2000f8e020d */
[----:B------:R-:W-:Y:S02]  /*5620*/  @!UP0 UMOV UR5, UR8 ;  /* 0x0000000800058c82 */ /* 0x000fe40008000000 */
[----:B------:R-:W-:Y:S02]  /*5630*/  UIMAD UR14, UR5, UR15, UR14 ;  /* 0x0000000f050e72a4 */ /* 0x000fe4000f8e020e */
[----:B------:R-:W-:Y:S11]  /*5640*/  UIMAD UR13, UR6, UR46, UR13 ;  /* 0x0000002e060d72a4 */ /* 0x000ff6000f8e020d */
[----:B------:R-:W-:Y:S01]  /*5650*/  @!UPT UIADD3 URZ, UPT, UPT, URZ, URZ, URZ ;  /* 0x000000fffffff290 */ /* 0x000fe2000fffe0ff */
.L_x_100:
[----:B------:R-:W3:Y:S01]  /*5660*/  @!UP2 LDCU.128 UR8, c[0x0][0xb10] ;  /* 0x00016200ff08a7ac */ /* 0x000ee20008000c00 */
[C---:B------:R-:W-:Y:S02]  /*5670*/  ISETP.NE.U32.AND P1, PT, R4.reuse, RZ, PT ;  /* 0x000000ff0400720c */ /* 0x040fe40003f25070 */
[----:B------:R-:W-:Y:S02]  /*5680*/  ISETP.NE.U32.AND P0, PT, R4, RZ, PT ;  /* 0x000000ff0400720c */ /* 0x000fe40003f05070 */
[C---:B------:R-:W-:Y:S02]  /*5690*/  ISETP.NE.AND.EX P1, PT, R5.reuse, RZ, PT, P1 ;  /* 0x000000ff0500720c */ /* 0x040fe40003f25310 */
[----:B------:R-:W-:Y:S01]  /*56a0*/  ISETP.NE.AND.EX P0, PT, R5, RZ, PT, P0 ;  /* 0x000000ff0500720c */ /* 0x000fe20003f05300 */
[----:B------:R-:W4:Y:S01]  /*56b0*/  @!UP2 LDCU UR5, c[0x0][0xb0c] ;  /* 0x00016180ff05a7ac */ /* 0x000f220008000800 */
[----:B------:R-:W-:Y:S01]  /*56c0*/  SHF.L.U32 R9, R15, 0x1f, RZ ;  /* 0x0000001f0f097819 */ /* 0x000fe200000006ff */
[----:B------:R-:W-:Y:S02]  /*56d0*/  USHF.L.U32 UR35, UR16, 0x7, URZ ;  /* 0x0000000710237899 */ /* 0x000fe400080006ff */
[----:B------:R-:W-:Y:S02]  /*56e0*/  USHF.L.U32 UR34, UR20, 0x7, URZ ;  /* 0x0000000714227899 */ /* 0x000fe400080006ff */
[----:B---3--:R-:W-:Y:S07]  /*56f0*/  UIMAD.WIDE.U32 UR6, UR14, UR8, URZ ;  /* 0x000000080e0672a5 */ /* 0x008fee000f8e00ff */
[----:B------:R-:W-:Y:S01]  /*5700*/  @!UP2 UMOV UR4, UR7 ;  /* 0x000000070004ac82 */ /* 0x000fe20008000000 */
[----:B----4-:R-:W-:Y:S02]  /*5710*/  @!UP2 UISETP.NE.AND UP0, UPT, UR5, 0x1, UPT ;  /* 0x000000010500a88c */ /* 0x010fe4000bf05270 */
[----:B------:R-:W-:Y:S02]  /*5720*/  @!UP2 USHF.R.U32.HI UR4, URZ, UR9, UR4 ;  /* 0x00000009ff04a299 */ /* 0x000fe40008011604 */
[----:B------:R-:W-:Y:S02]  /*5730*/  UIMAD.WIDE.U32 UR6, UR13, UR11, URZ ;  /* 0x0000000b0d0672a5 */ /* 0x000fe4000f8e00ff */
[----:B------:R-:W-:Y:S02]  /*5740*/  @!UP2 USEL UR8, UR14, UR4, !UP0 ;  /* 0x000000040e08a287 */ /* 0x000fe4000c000000 */
[----:B------:R-:W-:Y:S03]  /*5750*/  @!UP2 UISETP.NE.AND UP0, UPT, UR10, 0x1, UPT ;  /* 0x000000010a00a88c */ /* 0x000fe6000bf05270 */
[----:B------:R-:W-:Y:S02]  /*5760*/  @!UP2 UMOV UR6, UR7 ;  /* 0x000000070006ac82 */ /* 0x000fe40008000000 */
[----:B------:R-:W3:Y:S02]  /*5770*/  @!UP2 LDCU UR4, c[0x0][0xb20] ;  /* 0x00016400ff04a7ac */ /* 0x000ee40008000800 */
[----:B---3--:R-:W-:Y:S04]  /*5780*/  @!UP2 USHF.R.U32.HI UR6, URZ, UR4, UR6 ;  /* 0x00000004ff06a299 */ /* 0x008fe80008011606 */
[----:B------:R-:W-:Y:S04]  /*5790*/  @!UP2 USEL UR6, UR13, UR6, !UP0 ;  /* 0x000000060d06a287 */ /* 0x000fe8000c000000 */
[----:B------:R-:W-:Y:S02]  /*57a0*/  @!UP2 UIADD3 UR4, UPT, UPT, -UR8, UR6, URZ ;  /* 0x000000060804a290 */ /* 0x000fe4000fffe1ff */
[----:B------:R-:W-:Y:S02]  /*57b0*/  @!UP2 UIADD3 UR6, UPT, UPT, UR8, -UR6, URZ ;  /* 0x800000060806a290 */ /* 0x000fe4000fffe0ff */
[----:B------:R-:W-:Y:S02]  /*57c0*/  @!UP2 UIMAD UR14, UR4, UR5, UR14 ;  /* 0x00000005040ea2a4 */ /* 0x000fe4000f8e020e */
[----:B------:R-:W-:Y:S01]  /*57d0*/  @!UP2 UIMAD UR13, UR6, UR10, UR13 ;  /* 0x0000000a060da2a4 */ /* 0x000fe2000f8e020d */
[----:B------:R-:W-:Y:S11]  /*57e0*/  BRA.U UP3, `(.L_x_101) ;  /* 0x0000000103107547 */ /* 0x000ff6000b800000 */
[----:B--2---:R-:W-:Y:S04]  /*57f0*/  MOV R0, UR49 ;  /* 0x0000003100007c02 */ /* 0x004fe80008000f00 */
[----:B------:R-:W-:Y:S04]  /*5800*/  SHF.L.U32 R11, R0, 0x1f, RZ ;  /* 0x0000001f000b7819 */ /* 0x000fe800000006ff */
[----:B------:R-:W2:Y:S02]  /*5810*/  SYNCS.PHASECHK.TRANS64.TRYWAIT P2, [UR21+0x148], R11 ;  /* 0x0001480bff0075a7 */ /* 0x000ea40008041115 */
[----:B--2---:R-:W-:Y:S05]  /*5820*/  @!P2 BRA `(.L_x_102) ;  /* 0x000000580068a947 */ /* 0x004fea0003800000 */
.L_x_101:
[----:B------:R-:W-:Y:S05]  /*5830*/  @!P1 BRA `(.L_x_103) ;  /* 0x0000000000309947 */ /* 0x000fea0003800000 */
[----:B------:R-:W-:Y:S01]  /*5840*/  ISETP.NE.U32.AND P1, PT, R2, RZ, PT ;  /* 0x000000ff0200720c */ /* 0x000fe20003f25070 */
[----:B------:R-:W3:Y:S01]  /*5850*/  LDCU.64 UR4, c[0x0][0x358] ;  /* 0x00006b00ff0477ac */ /* 0x000ee20008000a00 */
[----:B------:R-:W-:Y:S02]  /*5860*/  IMAD.MOV.U32 R84, RZ, RZ, 0x1 ;  /* 0x00000001ff547424 */ /* 0x000fe400078e00ff */
[----:B------:R-:W-:Y:S11]  /*5870*/  ISETP.NE.AND.EX P1, PT, R3, RZ, PT, P1 ;  /* 0x000000ff0300720c */ /* 0x000ff60003f25310 */
[----:B------:R-:W-:Y:S02]  /*5880*/  @!UPT UIADD3 URZ, UPT, UPT, URZ, URZ, URZ ;  /* 0x000000fffffff290 */ /* 0x000fe4000fffe0ff */
[----:B--2---:R-:W2:Y:S01]  /*5890*/  @P1 LDC.64 R10, c[0x0][0x888] ;  /* 0x00022200ff0a1b82 */ /* 0x004ea20000000a00 */
[----:B------:R-:W-:Y:S04]  /*58a0*/  @P1 IMAD R0, R4, UR36, RZ ;  /* 0x0000002404001c24 */ /* 0x000fe8000f8e02ff */
[----:B--2---:R-:W-:Y:S04]  /*58b0*/  @P1 IMAD.WIDE R10, R0, 0x4, R10 ;  /* 0x00000004000a1825 */ /* 0x004fe800078e020a */
[----:B------:R-:W-:Y:S01]  /*58c0*/  HFMA2 R0, -RZ, RZ, 0, 5.9604644775390625e-08 ;  /* 0x00000001ff007431 */ /* 0x000fe200000001ff */
[----:B---3-5:R3:W5:Y:S04]  /*58d0*/  @P1 LDG.E R41, desc[UR4][R10.64] ;  /* 0x000000040a291981 */ /* 0x028768000c1e1900 */
[----:B------:R-:W-:Y:S01]  /*58e0*/  @!P1 PRMT R84, R0, 0x7610, R84 ;  /* 0x0000761000549816 */ /* 0x000fe20000000054 */
[----:B---3--:R-:W4:Y:S06]  /*58f0*/  @!P1 LDC R41, c[0x0][0x880] ;  /* 0x00022000ff299b82 */ /* 0x008f2c0000000800 */
.L_x_103:
[----:B----45:R-:W-:Y:S01]  /*5900*/  @!P0 FSETP.EQ.AND P1, PT, R41, RZ, PT ;  /* 0x000000ff2900820b */ /* 0x030fe20003f22000 */
[----:B------:R-:W-:Y:S01]  /*5910*/  @!UPT UIADD3 URZ, UPT, UPT, URZ, URZ, URZ ;  /* 0x000000fffffff290 */ /* 0x000fe2000fffe0ff */
[----:B------:R-:W-:Y:S11]  /*5920*/  @!P0 BRA `(.L_x_104) ;  /* 0x0000000000188947 */ /* 0x000ff60003800000 */
[----:B------:R-:W-:Y:S02]  /*5930*/  LOP3.LUT P0, RZ, R84, 0xff, RZ, 0xc0, !PT ;  /* 0x000000ff54ff7812 */ /* 0x000fe4000780c0ff */
[----:B------:R-:W-:Y:S04]  /*5940*/  ISETP.NE.U32.AND P1, PT, R2, RZ, PT ;  /* 0x000000ff0200720c */ /* 0x000fe80003f25070 */
[----:B------:R-:W-:Y:S04]  /*5950*/  ISETP.NE.AND.EX P1, PT, R3, RZ, PT, P1 ;  /* 0x000000ff0300720c */ /* 0x000fe80003f25310 */
[----:B------:R-:W-:Y:S03]  /*5960*/  PLOP3.LUT P1, PT, P1, PT, PT, 0x8, 0x80 ;  /* 0x000000000080781c */ /* 0x000fe60000f2e170 */
[----:B------:R-:W-:Y:S11]  /*5970*/  @P0 FSETP.EQ.AND P1, PT, R41, RZ, PT ;  /* 0x000000ff2900020b */ /* 0x000ff60003f22000 */
[----:B------:R-:W-:Y:S02]  /*5980*/  @!UPT UIADD3 URZ, UPT, UPT, URZ, URZ, URZ ;  /* 0x000000fffffff290 */ /* 0x000fe4000fffe0ff */
.L_x_104:
[----:B------:R-:W3:Y:S01]  /*5990*/  SYNCS.PHASECHK.TRANS64.TRYWAIT P2, [UR21+0x120], R9 ;  /* 0x00012009ff0075a7 */ /* 0x000ee20008041115 */
[----:B------:R-:W-:Y:S04]  /*59a0*/  ELECT P0, URZ, PT ;  /* 0x0000000000ff782f */ /* 0x000fe80003800000 */
[----:B------:R-:W-:Y:S11]  /*59b0*/  PLOP3.LUT P1, PT, P1, P0, PT, 0xf2, 0x2f ;  /* 0x00000000002f781c */ /* 0x000ff60000f21e72 */
[----:B------:R-:W-:Y:S02]  /*59c0*/  @!UPT UIADD3 URZ, UPT, UPT, URZ, URZ, URZ ;  /* 0x000000fffffff290 */ /* 0x000fe4000fffe0ff */
[----:B------:R-:W-:Y:S05]  /*59d0*/  @!P1 IADD3 R8, P0, PT, R16, 0x580, RZ ;  /* 0x0000058010089810 */ /* 0x000fea0007f1e0ff */
[----:B------:R-:W-:Y:S01]  /*59e0*/  @!P1 IMAD.X R6, RZ, RZ, R17, P0 ;  /* 0x000000ffff069224 */ /* 0x000fe200000e0611 */
[----:B---3--:R-:W-:Y:S07]  /*59f0*/  @!P2 BRA `(.L_x_105) ;  /* 0x00000058000ca947 */ /* 0x008fee0003800000 */
.L_x_219:
[----:B------:R-:W-:Y:S01]  /*5a00*/  @!P1 R2UR UR5, R8 ;  /* 0x00000000080592ca */ /* 0x000fe200000e0000 */
[----:B------:R-:W-:Y:S01]  /*5a10*/  VOTEU.ALL UP0, P1 ;  /* 0x0000000000ff7886 */ /* 0x000fe20000800000 */
[----:B------:R-:W-:Y:S01]  /*5a20*/  @!P1 R2UR UR4, R6 ;  /* 0x00000000060492ca */ /* 0x000fe200000e0000 */
[----:B--2---:R-:W-:Y:S01]  /*5a30*/  @!P1 IMAD.MOV.U32 R0, RZ, RZ, 0x2000 ;  /* 0x00002000ff009424 */ /* 0x004fe200078e00ff */
[----:B------:R-:W-:Y:S01]  /*5a40*/  UMOV UR6, 0x0 ;  /* 0x0000000000067882 */ /* 0x000fe20000000000 */
[----:B------:R-:W-:Y:S01]  /*5a50*/  UMOV UR7, 0x10000000 ;  /* 0x1000000000077882 */ /* 0x000fe20000000000 */
[----:B------:R-:W-:Y:S01]  /*5a60*/  @!UP0 UIADD3 UR32, UPT, UPT, UR21, 0x400, URZ ;  /* 0x0000040015208890 */ /* 0x000fe2000fffe0ff */
[----:B------:R-:W-:Y:S01]  /*5a70*/  @!P1 IADD3 R8, P0, PT, R16, 0x580, RZ ;  /* 0x0000058010089810 */ /* 0x000fe20007f1e0ff */
[----:B------:R-:W-:Y:S04]  /*5a80*/  VOTEU.ALL UP0, P1 ;  /* 0x0000000000ff7886 */ /* 0x000fe80000800000 */
[----:B------:R-:W-:Y:S02]  /*5a90*/  @!P1 IMAD.X R6, RZ, RZ, R17, P0 ;  /* 0x000000ffff069224 */ /* 0x000fe400000e0611 */
[----:B------:R-:W-:Y:S02]  /*5aa0*/  IMAD.U32 R10, RZ, RZ, UR5 ;  /* 0x00000005ff0a7e24 */ /* 0x000fe4000f8e00ff */
[----:B------:R-:W-:Y:S03]  /*5ab0*/  IMAD.U32 R11, RZ, RZ, UR4 ;  /* 0x00000004ff0b7e24 */ /* 0x000fe6000f8e00ff */
[----:B------:R-:W-:Y:S02]  /*5ac0*/  @!P1 R2UR UR4, R10 ;  /* 0x000000000a0492ca */ /* 0x000fe400000e0000 */
[----:B------:R-:W-:Y:S11]  /*5ad0*/  @!P1 R2UR UR5, R11 ;  /* 0x000000000b0592ca */ /* 0x000ff600000e0000 */
[----:B------:R-:W-:Y:S02]  /*5ae0*/  @!UPT UIADD3 URZ, UPT, UPT, URZ, URZ, URZ ;  /* 0x000000fffffff290 */ /* 0x000fe4000fffe0ff */
[----:B------:R2:W-:Y:S01]  /*5af0*/  @!UP0 UTMALDG.3D [UR32], [UR4], desc[UR6] ;  /* 0x00000620040085b4 */ /* 0x0005e20008011000 */
[----:B------:R2:W-:Y:S01]  /*5b00*/  @!P1 SYNCS.ARRIVE.TRANS64.RED.A0TR RZ, [UR21+0x100], R0 ;  /* 0x00010000ffff99a7 */ /* 0x0005e20008300415 */
[----:B------:R-:W-:Y:S01]  /*5b10*/  SYNCS.ARRIVE.TRANS64.RED.A1T0 RZ, [UR40], RZ ;  /* 0x000000ffffff79a7 */ /* 0x000fe20008100428 */
[----:B------:R-:W3:Y:S02]  /*5b20*/  SYNCS.PHASECHK.TRANS64.TRYWAIT P2, [UR21+0x128], R9 ;  /* 0x00012809ff0075a7 */ /* 0x000ee40008041115 */
[----:B--23--:R-:W-:Y:S05]  /*5b30*/  @!P2 BRA `(.L_x_106) ;  /* 0x0000005400d4a947 */ /* 0x00cfea0003800000 */
.L_x_221:
        /* <DEDUP_REMOVED lines=8> */
[----:B------:R-:W-:Y:S01]  /*5bc0*/  @!UP0 UIADD3 UR24, UPT, UPT, UR21, 0x2400, URZ ;  /* 0x0000240015188890 */ /* 0x000fe2000fffe0ff */
[----:B------:R-:W-:Y:S01]  /*5bd0*/  VOTEU.ALL UP0, P1 ;  /* 0x0000000000ff7886 */ /* 0x000fe20000800000 */
[----:B------:R-:W-:Y:S01]  /*5be0*/  UMOV UR27, UR35 ;  /* 0x00000023001b7c82 */ /* 0x000fe20008000000 */
[----:B------:R-:W-:Y:S02]  /*5bf0*/  UMOV UR28, UR36 ;  /* 0x00000024001c7c82 */ /* 0x000fe40008000000 */
[----:B------:R-:W-:Y:S02]  /*5c00*/  IMAD.U32 R10, RZ, RZ, UR5 ;  /* 0x00000005ff0a7e24 */ /* 0x000fe4000f8e00ff */
[----:B------:R-:W-:Y:S02]  /*5c10*/  IMAD.U32 R11, RZ, RZ, UR4 ;  /* 0x00000004ff0b7e24 */ /* 0x000fe4000f8e00ff */
[----:B------:R-:W-:Y:S01]  /*5c20*/  @!P1 IMAD.X R6, RZ, RZ, R17, P0 ;  /* 0x000000ffff069224 */ /* 0x000fe200000e0611 */
        /* <DEDUP_REMOVED lines=8> */
.L_x_223:
[----:B------:R-:W-:Y:S01]  /*5cb0*/  @!P1 R2UR UR5, R8 ;  /* 0x00000000080592ca */ /* 0x000fe200000e0000 */
[----:B------:R-:W-:Y:S01]  /*5cc0*/  VOTEU.ALL UP0, P1 ;  /* 0x0000000000ff7886 */ /* 0x000fe20000800000 */
[----:B------:R-:W-:Y:S01]  /*5cd0*/  @!P1 R2UR UR4, R6 ;  /* 0x00000000060492ca */ /* 0x000fe200000e0000 */
[----:B--2---:R-:W-:Y:S01]  /*5ce0*/  @!P1 IMAD.MOV.U32 R0, RZ, RZ, 0x2000 ;  /* 0x00002000ff009424 */ /* 0x004fe200078e00ff */
[----:B------:R-:W-:Y:S01]  /*5cf0*/  UMOV UR6, 0x0 ;  /* 0x0000000000067882 */ /* 0x000fe20000000000 */
[----:B------:R-:W-:Y:S01]  /*5d00*/  UMOV UR7, 0x10000000 ;  /* 0x1000000000077882 */ /* 0x000fe20000000000 */
[----:B------:R-:W-:Y:S01]  /*5d10*/  @!UP0 UIADD3 UR18, UPT, UPT, UR34, 0x40, URZ ;  /* 0x0000004022128890 */ /* 0x000fe2000fffe0ff */
[----:B------:R-:W-:Y:S01]  /*5d20*/  VIADD R14, R14, 0x1 ;  /* 0x000000010e0e7836 */ /* 0x000fe20000000000 */
[----:B------:R-:W-:Y:S01]  /*5d30*/  @!UP0 UIADD3 UR16, UPT, UPT, UR21, 0x4400, URZ ;  /* 0x0000440015108890 */ /* 0x000fe2000fffe0ff */
[----:B------:R-:W-:Y:S01]  /*5d40*/  VOTEU.ALL UP0, P1 ;  /* 0x0000000000ff7886 */ /* 0x000fe20000800000 */
[----:B------:R-:W-:Y:S01]  /*5d50*/  UMOV UR19, UR35 ;  /* 0x0000002300137c82 */ /* 0x000fe20008000000 */
[----:B------:R-:W-:Y:S02]  /*5d60*/  UMOV UR20, UR36 ;  /* 0x0000002400147c82 */ /* 0x000fe40008000000 */
        /* <DEDUP_REMOVED lines=10> */
.L_x_225:
[----:B------:R-:W-:Y:S01]  /*5e10*/  @!P1 IADD3 R6, P0, PT, R16, 0x580, RZ ;  /* 0x0000058010069810 */ /* 0x000fe20007f1e0ff */
[----:B------:R-:W-:Y:S01]  /*5e20*/  VOTEU.ALL UP0, P1 ;  /* 0x0000000000ff7886 */ /* 0x000fe20000800000 */
[----:B------:R-:W-:Y:S01]  /*5e30*/  UMOV UR6, 0x0 ;  /* 0x0000000000067882 */ /* 0x000fe20000000000 */
[----:B------:R-:W-:Y:S01]  /*5e40*/  UMOV UR7, 0x10000000 ;  /* 0x1000000000077882 */ /* 0x000fe20000000000 */
[----:B------:R-:W-:Y:S01]  /*5e50*/  @!P1 R2UR UR5, R6 ;  /* 0x00000000060592ca */ /* 0x000fe200000e0000 */
[----:B--2---:R-:W-:Y:S01]  /*5e60*/  @!P1 IMAD.X R0, RZ, RZ, R17, P0 ;  /* 0x000000ffff009224 */ /* 0x004fe200000e0611 */
[----:B------:R-:W-:Y:S01]  /*5e70*/  @!UP0 UIADD3 UR10, UPT, UPT, UR34, 0x60, URZ ;  /* 0x00000060220a8890 */ /* 0x000fe2000fffe0ff */
[----:B------:R-:W-:Y:S01]  /*5e80*/  R2UR UR18, R86 ;  /* 0x00000000561272ca */ /* 0x000fe200000e0000 */
[----:B------:R-:W-:Y:S01]  /*5e90*/  @!UP0 UIADD3 UR8, UPT, UPT, UR21, 0x6400, URZ ;  /* 0x0000640015088890 */ /* 0x000fe2000fffe0ff */
[----:B------:R-:W-:Y:S01]  /*5ea0*/  R2UR UR16, R87 ;  /* 0x00000000571072ca */ /* 0x000fe200000e0000 */
[----:B------:R-:W-:Y:S01]  /*5eb0*/  @!UP0 UIADD3 UR9, UPT, UPT, UR21, 0x118, URZ ;  /* 0x0000011815098890 */ /* 0x000fe2000fffe0ff */
[----:B------:R-:W-:Y:S01]  /*5ec0*/  @!P1 R2UR UR4, R0 ;  /* 0x00000000000492ca */ /* 0x000fe200000e0000 */
[----:B------:R-:W-:Y:S01]  /*5ed0*/  VOTEU.ALL UP0, P1 ;  /* 0x0000000000ff7886 */ /* 0x000fe20000800000 */
[----:B------:R-:W-:Y:S01]  /*5ee0*/  UMOV UR11, UR35 ;  /* 0x00000023000b7c82 */ /* 0x000fe20008000000 */
[----:B------:R-:W-:Y:S01]  /*5ef0*/  UMOV UR12, UR36 ;  /* 0x00000024000c7c82 */ /* 0x000fe20008000000 */
[C---:B------:R-:W-:Y:S01]  /*5f00*/  ISETP.NE.AND P0, PT, R14.reuse, 0x2, PT ;  /* 0x000000020e00780c */ /* 0x040fe20003f05270 */
[----:B------:R-:W-:Y:S01]  /*5f10*/  UPLOP3.LUT UP3, UPT, UPT, UPT, UPT, 0x80, 0x8 ;  /* 0x000000000008789c */ /* 0x000fe20003f6f070 */
[----:B------:R-:W-:Y:S01]  /*5f20*/  IMAD.U32 R8, RZ, RZ, UR5 ;  /* 0x00000005ff087e24 */ /* 0x000fe2000f8e00ff */
[----:B------:R-:W-:Y:S01]  /*5f30*/  LOP3.LUT R15, R15, 0x1, RZ, 0x3c, !PT ;  /* 0x000000010f0f7812 */ /* 0x000fe200078e3cff */
[----:B------:R-:W-:Y:S01]  /*5f40*/  UMOV UR36, UR29 ;  /* 0x0000001d00247c82 */ /* 0x000fe20008000000 */
[----:B------:R-:W-:Y:S01]  /*5f50*/  SEL R0, RZ, 0x1, P0 ;  /* 0x00000001ff007807 */ /* 0x000fe20000000000 */
[----:B------:R-:W-:Y:S01]  /*5f60*/  UIADD3 UR20, UPT, UPT, UR13, UR18, URZ ;  /* 0x000000120d147290 */ /* 0x000fe2000fffe0ff */
[----:B------:R-:W-:Y:S01]  /*5f70*/  SEL R14, R14, RZ, P0 ;  /* 0x000000ff0e0e7207 */ /* 0x000fe20000000000 */
[----:B------:R-:W-:Y:S01]  /*5f80*/  UIADD3 UR16, UPT, UPT, UR14, UR16, URZ ;  /* 0x000000100e107290 */ /* 0x000fe2000fffe0ff */
[----:B------:R-:W-:Y:S01]  /*5f90*/  IMAD.U32 R9, RZ, RZ, UR4 ;  /* 0x00000004ff097e24 */ /* 0x000fe2000f8e00ff */
[----:B------:R-:W-:Y:S02]  /*5fa0*/  @!P1 R2UR UR4, R8 ;  /* 0x00000000080492ca */ /* 0x000fe400000e0000 */
[----:B------:R-:W-:Y:S02]  /*5fb0*/  LOP3.LUT R13, R13, R0, RZ, 0x3c, !PT ;  /* 0x000000000d0d7212 */ /* 0x000fe400078e3cff */
[----:B------:R-:W-:Y:S11]  /*5fc0*/  @!P1 R2UR UR5, R9 ;  /* 0x00000000090592ca */ /* 0x000ff600000e0000 */
[----:B------:R-:W-:Y:S02]  /*5fd0*/  @!UPT UIADD3 URZ, UPT, UPT, URZ, URZ, URZ ;  /* 0x000000fffffff290 */ /* 0x000fe4000fffe0ff */
[----:B------:R2:W-:Y:S01]  /*5fe0*/  @!UP0 UTMALDG.3D [UR8], [UR4], desc[UR6] ;  /* 0x00000608040085b4 */ /* 0x0005e20008011000 */
[----:B------:R2:W-:Y:S01]  /*5ff0*/  @!P1 SYNCS.ARRIVE.TRANS64.RED.A0TR RZ, [UR21+0x118], R7 ;  /* 0x00011807ffff99a7 */ /* 0x0005e20008300415 */
[----:B------:R-:W-:Y:S01]  /*6000*/  SYNCS.ARRIVE.TRANS64.RED.A1T0 RZ, [UR37], RZ ;  /* 0x000000ffffff79a7 */ /* 0x000fe20008100425 */
[----:B------:R-:W-:Y:S05]  /*6010*/  BRA.U UP1, `(.L_x_109) ;  /* 0xfffffff101707547 */ /* 0x000fea000b83ffff */
[----:B------:R-:W-:-:S04]  /*6020*/  SHF.L.U32 R3, R15, 0x1f, RZ ;  /* 0x0000001f0f037819 */ /* 0x000fc800000006ff */
[----:B------:R-:W3:Y:S02]  /*6030*/  SYNCS.PHASECHK.TRANS64.TRYWAIT P0, [UR21+0x120], R3 ;  /* 0x00012003ff0075a7 */ /* 0x000ee40008001115 */
[----:B---3--:R-:W-:Y:S05]  /*6040*/  @!P0 BRA `(.L_x_110) ;  /* 0x0000005000d88947 */ /* 0x008fea0003800000 */
.L_x_227:
[----:B------:R-:W4:Y:S02]  /*6050*/  SYNCS.PHASECHK.TRANS64.TRYWAIT P0, [UR21+0x128], R3 ;  /* 0x00012803ff0075a7 */ /* 0x000f240008001115 */
[----:B----4-:R-:W-:Y:S05]  /*6060*/  @!P0 BRA `(.L_x_111) ;  /* 0x0000005000e88947 */ /* 0x010fea0003800000 */
.L_x_229:
[----:B------:R-:W4:Y:S02]  /*6070*/  SYNCS.PHASECHK.TRANS64.TRYWAIT P0, [UR21+0x130], R3 ;  /* 0x00013003ff0075a7 */ /* 0x000f240008001115 */
[----:B----4-:R-:W-:Y:S05]  /*6080*/  @!P0 BRA `(.L_x_112) ;  /* 0x0000005000f88947 */ /* 0x010fea0003800000 */
.L_x_231:
[----:B---3--:R-:W-:-:S07]  /*6090*/  MOV R0, UR21 ;  /* 0x0000001500007c02 */ /* 0x008fce0008000f00 */
.L_x_113:
[----:B---3--:R-:W-:-:S04]  /*60a0*/  SHF.L.U32 R3, R15, 0x1f, RZ ;  /* 0x0000001f0f037819 */ /* 0x008fc800000006ff */
[----:B------:R3:W4:Y:S03]  /*60b0*/  SYNCS.PHASECHK.TRANS64.TRYWAIT P0, [R0+URZ+0x138], R3 ;  /* 0x00013803000075a7 */ /* 0x00072600080011ff */
[----:B----4-:R-:W-:Y:S05]  /*60c0*/  @!P0 NANOSLEEP.SYNCS 0x989680 ;  /* 0x009896800000895d */ /* 0x010fea0003900000 */
[----:B------:R-:W4:Y:S02]  /*60d0*/  @!P0 SYNCS.PHASECHK.TRANS64 P0, [R0+URZ+0x138], R3 ;  /* 0x00013803000085a7 */ /* 0x000f2400080010ff */
[----:B-12-4-:R-:W-:Y:S05]  /*60e0*/  @P0 EXIT ;  /* 0x000000000000094d */ /* 0x016fea0003800000 */
[----:B------:R-:W-:Y:S05]  /*60f0*/  BRA `(.L_x_113) ;  /* 0xfffffffc00e87947 */ /* 0x000fea000383ffff */
.L_x_98:
[----:B------:R-:W-:-:S06]  /*6100*/  UISETP.GE.AND UP0, UPT, UR21, 0x4, UPT ;  /* 0x000000041500788c */ /* 0x000fcc000bf06270 */
[----:B------:R-:W-:-:S13]  /*6110*/  PLOP3.LUT P0, PT, PT, PT, UP0, 0x80, 0x8 ;  /* 0x000000000008781c */ /* 0x000fda0003f0f008 */
[----:B------:R-:W-:Y:S05]  /*6120*/  @!P0 EXIT ;  /* 0x000000000000894d */ /* 0x000fea0003800000 */
[----:B------:R-:W1:Y:S08]  /*6130*/  S2UR UR4, SR_CgaCtaId ;  /* 0x00000000000479c3 */ /* 0x000e700000008800 */
[----:B------:R-:W-:Y:S01]  /*6140*/  BAR.SYNC.DEFER_BLOCKING 0x6, 0xa0 ;  /* 0x0182800000007b1d */ /* 0x000fe20000010000 */
[C---:B------:R-:W-:Y:S01]  /*6150*/  IMAD.SHL.U32 R4, R98.reuse, 0x20, RZ ;  /* 0x0000002062047824 */ /* 0x040fe200078e00ff */
[C---:B------:R-:W-:Y:S01]  /*6160*/  LOP3.LUT R99, R98.reuse, 0x60, RZ, 0xc0, !PT ;  /* 0x0000006062637812 */ /* 0x040fe200078ec0ff */
[C---:B------:R-:W-:Y:S01]  /*6170*/  IMAD.SHL.U32 R97, R98.reuse, 0x4, RZ ;  /* 0x0000000462617824 */ /* 0x040fe200078e00ff */
[C---:B------:R-:W-:Y:S01]  /*6180*/  LOP3.LUT R96, R98.reuse, 0x2, RZ, 0xc0, !PT ;  /* 0x0000000262607812 */ /* 0x040fe200078ec0ff */
[----:B------:R-:W-:Y:S01]  /*6190*/  IMAD.U32 R37, R98, 0x10000, RZ ;  /* 0x0001000062257824 */ /* 0x000fe200078e00ff */
[----:B------:R-:W-:-:S02]  /*61a0*/  UMOV UR44, 0x400 ;  /* 0x00000400002c7882 */ /* 0x000fc40000000000 */
[----:B------:R-:W2:Y:S01]  /*61b0*/  LDC.64 R80, c[0x0][0x888] ;  /* 0x00022200ff507b82 */ /* 0x000ea20000000a00 */
[----:B------:R-:W-:Y:S01]  /*61c0*/  LOP3.LUT R6, R4, 0xc0, RZ, 0xc0, !PT ;  /* 0x000000c004067812 */ /* 0x000fe200078ec0ff */
[----:B------:R-:W-:Y:S01]  /*61d0*/  HFMA2 R90, -RZ, RZ, 0, 0 ;  /* 0x00000000ff5a7431 */ /* 0x000fe200000001ff */
[----:B------:R-:W-:Y:S01]  /*61e0*/  LOP3.LUT R98, R98, 0x4, RZ, 0xc0, !PT ;  /* 0x0000000462627812 */ /* 0x000fe200078ec0ff */
[----:B------:R-:W-:Y:S01]  /*61f0*/  IMAD.MOV.U32 R94, RZ, RZ, 0x1 ;  /* 0x00000001ff5e7424 */ /* 0x000fe200078e00ff */
[----:B------:R-:W-:Y:S01]  /*6200*/  LOP3.LUT R97, R6, 0x18, R97, 0xf8, !PT ;  /* 0x0000001806617812 */ /* 0x000fe200078ef861 */
[----:B------:R-:W-:Y:S01]  /*6210*/  IMAD.MOV.U32 R36, RZ, RZ, RZ ;  /* 0x000000ffff247224 */ /* 0x000fe200078e00ff */
[----:B------:R-:W-:Y:S01]  /*6220*/  LOP3.LUT R37, R37, 0x600000, RZ, 0xc0, !PT ;  /* 0x0060000025257812 */ /* 0x000fe200078ec0ff */
[----:B------:R-:W3:Y:S01]  /*6230*/  LDC.64 R82, c[0x0][0x890] ;  /* 0x00022400ff527b82 */ /* 0x000ee20000000a00 */
[----:B------:R-:W-:Y:S02]  /*6240*/  LOP3.LUT R97, R97, 0xf20, R4, 0xf8, !PT ;  /* 0x00000f2061617812 */ /* 0x000fe400078ef804 */
[----:B------:R-:W-:Y:S01]  /*6250*/  CS2R R92, SRZ ;  /* 0x00000000005c7805 */ /* 0x000fe2000001ff00 */
[----:B------:R-:W4:Y:S01]  /*6260*/  LDCU UR59, c[0x0][0x370] ;  /* 0x00006e00ff3b77ac */ /* 0x000f220008000800 */
[----:B------:R-:W2:Y:S03]  /*6270*/  LDCU.64 UR62, c[0x0][0x348] ;  /* 0x00006900ff3e77ac */ /* 0x000ea60008000a00 */
[----:B------:R-:W2:Y:S01]  /*6280*/  LDC.64 R78, c[0x0][0x8b0] ;  /* 0x00022c00ff4e7b82 */ /* 0x000ea20000000a00 */
[----:B-1----:R-:W-:Y:S01]  /*6290*/  ULEA UR44, UR4, UR44, 0x18 ;  /* 0x0000002c042c7291 */ /* 0x002fe2000f8ec0ff */
[----:B------:R-:W1:Y:S06]  /*62a0*/  LDCU UR43, c[0x0][0xb0c] ;  /* 0x00016180ff2b77ac */ /* 0x000e6c0008000800 */
[----:B------:R-:W1:Y:S01]  /*62b0*/  LDC.64 R76, c[0x0][0x8a8] ;  /* 0x00022a00ff4c7b82 */ /* 0x000e620000000a00 */
[----:B------:R-:W-:Y:S01]  /*62c0*/  UIADD3 UR4, UPT, UPT, UR44, 0x400, URZ ;  /* 0x000004002c047890 */ /* 0x000fe2000fffe0ff */
[----:B------:R-:W1:Y:S01]  /*62d0*/  LDCU UR39, c[0x0][0xb30] ;  /* 0x00016600ff2777ac */ /* 0x000e620008000800 */
[----:B------:R-:W4:Y:S04]  /*62e0*/  LDS R0, [UR44+0x200] ;  /* 0x0002002cff007984 */ /* 0x000f280008000800 */
[----:B------:R-:W-:Y:S01]  /*62f0*/  IMAD.U32 R88, RZ, RZ, UR4 ;  /* 0x00000004ff587e24 */ /* 0x000fe2000f8e00ff */
[----:B------:R-:W1:Y:S04]  /*6300*/  LDCU.64 UR56, c[0x0][0x888] ;  /* 0x00011100ff3877ac */ /* 0x000e680008000a00 */
[----:B------:R-:W-:Y:S01]  /*6310*/  LEA R97, R97, R88, 0x1 ;  /* 0x0000005861617211 */ /* 0x000fe200078e08ff */
[----:B------:R-:W1:Y:S04]  /*6320*/  LDCU.64 UR40, c[0x0][0xb28] ;  /* 0x00016500ff2877ac */ /* 0x000e680008000a00 */
[--C-:B------:R-:W-:Y:S01]  /*6330*/  IMAD R96, R96, -0x10, R97.reuse ;  /* 0xfffffff060607824 */ /* 0x100fe200078e0261 */
[----:B------:R-:W1:Y:S01]  /*6340*/  LDCU.128 UR52, c[0x0][0xb10] ;  /* 0x00016200ff3477ac */ /* 0x000e620008000c00 */
[----:B------:R-:W-:Y:S01]  /*6350*/  IMAD R95, R98, -0x10, R97 ;  /* 0xfffffff0625f7824 */ /* 0x000fe200078e0261 */
[----:B------:R-:W1:Y:S01]  /*6360*/  LDCU UR58, c[0x0][0x374] ;  /* 0x00006e80ff3a77ac */ /* 0x000e620008000800 */
[----:B------:R-:W-:Y:S01]  /*6370*/  UMOV UR47, URZ ;  /* 0x000000ff002f7c82 */ /* 0x000fe20008000000 */
[----:B------:R-:W-:Y:S01]  /*6380*/  UMOV UR46, URZ ;  /* 0x000000ff002e7c82 */ /* 0x000fe20008000000 */
[----:B--234-:R-:W-:-:S07]  /*6390*/  IADD3 R37, PT, PT, R0, R37, RZ ;  /* 0x0000002500257210 */ /* 0x01cfce0007ffe0ff */
.L_x_157:
[----:B------:R-:W-:Y:S02]  /*63a0*/  LEA R3, R90, UR44, 0x3 ;  /* 0x0000002c5a037c11 */ /* 0x000fe4000f8e18ff */
[----:B------:R-:W-:Y:S02]  /*63b0*/  SHF.L.U32 R0, R92, 0x1f, RZ ;  /* 0x0000001f5c007819 */ /* 0x000fe400000006ff */
[----:B------:R-:W-:Y:S02]  /*63c0*/  LEA R5, R90, UR44, 0x4 ;  /* 0x0000002c5a057c11 */ /* 0x000fe4000f8e20ff */
[----:B--2---:R-:W2:Y:S02]  /*63d0*/  SYNCS.PHASECHK.TRANS64.TRYWAIT P0, [R3+URZ+0x150], R0 ;  /* 0x00015000030075a7 */ /* 0x004ea400080011ff */
[----:B-12---:R-:W-:Y:S05]  /*63e0*/  @!P0 BRA `(.L_x_114) ;  /* 0x0000005000388947 */ /* 0x006fea0003800000 */
.L_x_232:
[----:B------:R-:W3:Y:S01]  /*63f0*/  LDS.128 R4, [R5+0x1e0] ;  /* 0x0001e00005047984 */ /* 0x000ee20000000c00 */
[----:B------:R-:W-:Y:S01]  /*6400*/  UISETP.GE.AND UP0, UPT, UR42, 0x1, UPT ;  /* 0x000000012a00788c */ /* 0x000fe2000bf06270 */
[----:B------:R-:W-:Y:S01]  /*6410*/  @!PT LDS RZ, [RZ] ;  /* 0x00000000fffff984 */ /* 0x000fe20000000800 */
[----:B------:R-:W-:Y:S01]  /*6420*/  @!PT LDS RZ, [RZ] ;  /* 0x00000000fffff984 */ /* 0x000fe20000000800 */
[----:B------:R-:W-:Y:S01]  /*6430*/  @!PT LDS RZ, [RZ] ;  /* 0x00000000fffff984 */ /* 0x000fe20000000800 */
[----:B------:R-:W-:Y:S01]  /*6440*/  @!PT LDS RZ, [RZ] ;  /* 0x00000000fffff984 */ /* 0x000fe20000000800 */
[----:B------:R4:W-:Y:S06]  /*6450*/  MEMBAR.ALL.CTA ;  /* 0x0000000000007992 */ /* 0x0009ec0000008000 */
[----:B----4-:R-:W4:Y:S01]  /*6460*/  FENCE.VIEW.ASYNC.S ;  /* 0x00000000000073c6 */ /* 0x010f220000000000 */
[----:B---3--:R-:W-:Y:S11]  /*6470*/  LOP3.LUT P0, RZ, R6, 0x1, RZ, 0xc0, !PT ;  /* 0x0000000106ff7812 */ /* 0x008ff6000780c0ff */
[----:B------:R-:W-:Y:S02]  /*6480*/  @!UPT UIADD3 URZ, UPT, UPT, URZ, URZ, URZ ;  /* 0x000000fffffff290 */ /* 0x000fe4000fffe0ff */
[----:B----4-:R-:W-:Y:S01]  /*6490*/  VOTEU.ANY UP1, P0 ;  /* 0x0000000000ff7886 */ /* 0x010fe20000020100 */
[----:B------:R-:W-:Y:S01]  /*64a0*/  PLOP3.LUT P0, PT, PT, PT, UP1, 0x80, 0x8 ;  /* 0x000000000008781c */ /* 0x000fe20003f0f018 */
[----:B------:R-:W-:Y:S11]  /*64b0*/  UP2UR UR61, UPR, URZ, 0x2 ;  /* 0x00000002ff3d7883 */ /* 0x000ff60008000000 */
[----:B------:R-:W-:Y:S01]  /*64c0*/  @!UPT UIADD3 URZ, UPT, UPT, URZ, URZ, URZ ;  /* 0x000000fffffff290 */ /* 0x000fe2000fffe0ff */
[----:B--2---:R-:W-:Y:S02]  /*64d0*/  @P0 SHF.R.U32.HI R0, RZ, 0x10, R5 ;  /* 0x00000010ff000819 */ /* 0x004fe40000011605 */
        /* <DEDUP_REMOVED lines=12> */
[----:B------:R-:W3:Y:S01]  /*65a0*/  LDCU UR12, c[0x0][0xb20] ;  /* 0x00016400ff0c77ac */ /* 0x000ee20008000800 */
[----:B-1----:R-:W-:Y:S02]  /*65b0*/  UIMAD.WIDE.U32 UR4, UR58, UR55, URZ ;  /* 0x000000373a0472a5 */ /* 0x002fe4000f8e00ff */
[----:B------:R-:W-:Y:S02]  /*65c0*/  UIMAD.WIDE.U32 UR6, UR59, UR52, URZ ;  /* 0x000000343b0672a5 */ /* 0x000fe4000f8e00ff */
[----:B------:R-:W-:Y:S02]  /*65d0*/  UISETP.NE.AND UP0, UPT, UR54, 0x1, UPT ;  /* 0x000000013600788c */ /* 0x000fe4000bf05270 */
[----:B------:R-:W-:Y:S02]  /*65e0*/  UIMAD.WIDE.U32 UR8, UR37, UR55, URZ ;  /* 0x00000037250872a5 */ /* 0x000fe4000f8e00ff */
[----:B------:R-:W-:Y:S02]  /*65f0*/  UIMAD.WIDE.U32 UR10, UR38, UR52, URZ ;  /* 0x00000034260a72a5 */ /* 0x000fe4000f8e00ff */
[----:B------:R-:W-:Y:S02]  /*6600*/  UISETP.NE.AND UP1, UPT, UR43, 0x1, UPT ;  /* 0x000000012b00788c */ /* 0x000fe4000bf25270 */
[----:B------:R-:W-:Y:S01]  /*6610*/  UISETP.NE.AND UP2, UPT, UR42, 0x1, UPT ;  /* 0x000000012a00788c */ /* 0x000fe2000bf45270 */
[----:B------:R-:W-:Y:S02]  /*6620*/  UMOV UR4, UR5 ;  /* 0x0000000500047c82 */ /* 0x000fe40008000000 */
[----:B---3--:R-:W-:Y:S03]  /*6630*/  USHF.R.U32.HI UR5, URZ, UR12, UR4 ;  /* 0x0000000cff057299 */ /* 0x008fe60008011604 */
[----:B------:R-:W-:Y:S02]  /*6640*/  UMOV UR4, UR7 ;  /* 0x0000000700047c82 */ /* 0x000fe40008000000 */
[----:B------:R-:W-:Y:S02]  /*6650*/  USHF.R.U32.HI UR7, URZ, UR53, UR4 ;  /* 0x00000035ff077299 */ /* 0x000fe40008011604 */
[----:B------:R-:W-:Y:S02]  /*6660*/  USEL UR4, UR58, UR5, !UP0 ;  /* 0x000000053a047287 */ /* 0x000fe4000c000000 */
[----:B------:R-:W-:Y:S01]  /*6670*/  USEL UR7, UR59, UR7, !UP1 ;  /* 0x000000073b077287 */ /* 0x000fe2000c800000 */
[----:B------:R-:W-:Y:S01]  /*6680*/  UMOV UR5, UR9 ;  /* 0x0000000900057c82 */ /* 0x000fe20008000000 */
[----:B------:R-:W-:Y:S02]  /*6690*/  UIMAD.WIDE.U32 UR8, UR4, UR40, URZ ;  /* 0x00000028040872a5 */ /* 0x000fe4000f8e00ff */
[----:B------:R-:W-:Y:S03]  /*66a0*/  USHF.R.U32.HI UR6, URZ, UR12, UR5 ;  /* 0x0000000cff067299 */ /* 0x000fe60008011605 */
[----:B------:R-:W-:Y:S01]  /*66b0*/  UMOV UR5, UR11 ;  /* 0x0000000b00057c82 */ /* 0x000fe20008000000 */
[----:B------:R-:W-:Y:S02]  /*66c0*/  UIMAD.WIDE.U32 UR10, UR7, UR40, URZ ;  /* 0x00000028070a72a5 */ /* 0x000fe4000f8e00ff */
[----:B------:R-:W-:Y:S02]  /*66d0*/  USHF.R.U32.HI UR12, URZ, UR53, UR5 ;  /* 0x00000035ff0c7299 */ /* 0x000fe40008011605 */
[----:B------:R-:W-:Y:S01]  /*66e0*/  USEL UR6, UR37, UR6, !UP0 ;  /* 0x0000000625067287 */ /* 0x000fe2000c000000 */
[----:B------:R-:W-:Y:S02]  /*66f0*/  UMOV UR5, UR9 ;  /* 0x0000000900057c82 */ /* 0x000fe40008000000 */
[----:B------:R-:W-:Y:S01]  /*6700*/  UMOV UR10, UR11 ;  /* 0x0000000b000a7c82 */ /* 0x000fe20008000000 */
[----:B------:R-:W-:Y:S02]  /*6710*/  @UP2 USHF.R.U32.HI UR4, URZ, UR41, UR5 ;  /* 0x00000029ff042299 */ /* 0x000fe40008011605 */
[----:B------:R-:W-:Y:S02]  /*6720*/  @UP2 USHF.R.U32.HI UR7, URZ, UR41, UR10 ;  /* 0x00000029ff072299 */ /* 0x000fe4000801160a */
[----:B------:R-:W-:Y:S02]  /*6730*/  UIMAD UR4, UR42, UR4, URZ ;  /* 0x000000042a0472a4 */ /* 0x000fe4000f8e02ff */
        /* <DEDUP_REMOVED lines=8> */
[----:B------:R-:W-:Y:S02]  /*67c0*/  USEL UR11, UR6, UR4, !UP2 ;  /* 0x00000004060b7287 */ /* 0x000fe4000d000000 */
[----:B------:R-:W-:Y:S02]  /*67d0*/  UIADD3 UR8, UPT, UPT, -UR5, URZ, URZ ;  /* 0x000000ff05087290 */ /* 0x000fe4000fffe1ff */
[----:B------:R-:W-:Y:S01]  /*67e0*/  UIADD3 UR10, UPT, UPT, -UR11, URZ, URZ ;  /* 0x000000ff0b0a7290 */ /* 0x000fe2000fffe1ff */
[----:B------:R-:W-:Y:S01]  /*67f0*/  @!UP0 UMOV UR4, UR9 ;  /* 0x0000000900048c82 */ /* 0x000fe20008000000 */
[----:B------:R-:W-:Y:S02]  /*6800*/  UIADD3 UR9, UPT, UPT, -UR6, URZ, URZ ;  /* 0x000000ff06097290 */ /* 0x000fe4000fffe1ff */
[----:B------:R-:W-:Y:S02]  /*6810*/  @!UP0 USHF.R.U32.HI UR4, URZ, UR41, UR4 ;  /* 0x00000029ff048299 */ /* 0x000fe40008011604 */
[----:B------:R-:W-:Y:S02]  /*6820*/  UIMAD UR10, UR42, UR10, UR6 ;  /* 0x0000000a2a0a72a4 */ /* 0x000fe4000f8e0206 */
[----:B------:R-:W-:Y:S04]  /*6830*/  @!UP0 USEL UR4, UR5, UR4, !UP2 ;  /* 0x0000000405048287 */ /* 0x000fe8000d000000 */
[----:B------:R-:W-:Y:S02]  /*6840*/  @!UP0 UIMAD UR10, UR7, UR10, UR4 ;  /* 0x0000000a070a82a4 */ /* 0x000fe4000f8e0204 */
[----:B------:R-:W-:Y:S02]  /*6850*/  @!UP0 UIADD3 UR11, UPT, UPT, UR11, -UR4, URZ ;  /* 0x800000040b0b8290 */ /* 0x000fe4000fffe0ff */
[----:B------:R-:W-:Y:S02]  /*6860*/  UIMAD UR7, UR43, UR8, UR38 ;  /* 0x000000082b0772a4 */ /* 0x000fe4000f8e0226 */
[----:B------:R-:W-:Y:S02]  /*6870*/  @!UP0 UIMAD UR6, UR11, UR42, UR5 ;  /* 0x0000002a0b0682a4 */ /* 0x000fe4000f8e0205 */
[----:B------:R-:W-:Y:S01]  /*6880*/  UIMAD UR4, UR54, UR9, UR37 ;  /* 0x00000009360472a4 */ /* 0x000fe2000f8e0225 */
[----:B------:R-:W-:Y:S02]  /*6890*/  @!UP0 UMOV UR5, UR10 ;  /* 0x0000000a00058c82 */ /* 0x000fe40008000000 */
[----:B------:R-:W-:Y:S02]  /*68a0*/  UIMAD UR38, UR5, UR43, UR7 ;  /* 0x0000002b052672a4 */ /* 0x000fe4000f8e0207 */
[----:B------:R-:W-:Y:S11]  /*68b0*/  UIMAD UR37, UR6, UR54, UR4 ;  /* 0x00000036062572a4 */ /* 0x000ff6000f8e0204 */
[----:B------:R-:W-:Y:S01]  /*68c0*/  @!UPT UIADD3 URZ, UPT, UPT, URZ, URZ, URZ ;  /* 0x000000fffffff290 */ /* 0x000fe2000fffe0ff */
.L_x_115:
[----:B-1----:R-:W-:Y:S01]  /*68d0*/  UISETP.NE.AND UP0, UPT, UR39, 0x1, UPT ;  /* 0x000000012700788c */ /* 0x002fe2000bf05270 */
[----:B------:R-:W-:Y:S01]  /*68e0*/  LOP3.LUT P0, RZ, R88, 0x1b0, RZ, 0xc0, !PT ;  /* 0x000001b058ff7812 */ /* 0x000fe2000780c0ff */
[----:B------:R-:W-:Y:S01]  /*68f0*/  USHF.L.U32 UR50, UR16, 0x7, URZ ;  /* 0x0000000710327899 */ /* 0x000fe200080006ff */
[----:B------:R-:W-:Y:S01]  /*6900*/  BSSY.RECONVERGENT B6, `(.L_x_116) ;  /* 0x0000034000067945 */ /* 0x000fe20003800200 */
[----:B------:R-:W-:Y:S01]  /*6910*/  USHF.L.U32 UR49, UR20, 0x7, URZ ;  /* 0x0000000714317899 */ /* 0x000fe200080006ff */
[----:B------:R-:W-:Y:S06]  /*6920*/  IADD3 R90, PT, PT, R90, 0x1, RZ ;  /* 0x000000015a5a7810 */ /* 0x000fec0007ffe0ff */
[----:B------:R-:W1:Y:S01]  /*6930*/  @!UP0 LDCU.128 UR12, c[0x0][0xb10] ;  /* 0x00016200ff0c87ac */ /* 0x000e620008000c00 */
[----:B------:R-:W3:Y:S01]  /*6940*/  @!UP0 LDCU UR5, c[0x0][0xb0c] ;  /* 0x00016180ff0587ac */ /* 0x000ee20008000800 */
[----:B------:R-:W4:Y:S01]  /*6950*/  @!UP0 LDCU UR10, c[0x0][0xb20] ;  /* 0x00016400ff0a87ac */ /* 0x000f220008000800 */
[----:B-1----:R-:W-:Y:S02]  /*6960*/  UIMAD.WIDE.U32 UR8, UR38, UR12, URZ ;  /* 0x0000000c260872a5 */ /* 0x002fe4000f8e00ff */
[----:B------:R-:W-:Y:S02]  /*6970*/  UIMAD.WIDE.U32 UR6, UR37, UR15, URZ ;  /* 0x0000000f250672a5 */ /* 0x000fe4000f8e00ff */
[----:B------:R-:W-:Y:S03]  /*6980*/  @!UP0 UISETP.NE.AND UP1, UPT, UR14, 0x1, UPT ;  /* 0x000000010e00888c */ /* 0x000fe6000bf25270 */
[----:B------:R-:W-:Y:S01]  /*6990*/  @!UP0 UMOV UR4, UR9 ;  /* 0x0000000900048c82 */ /* 0x000fe20008000000 */
[----:B---3--:R-:W-:Y:S02]  /*69a0*/  @!UP0 UISETP.NE.AND UP2, UPT, UR5, 0x1, UPT ;  /* 0x000000010500888c */ /* 0x008fe4000bf45270 */
[----:B------:R-:W-:Y:S01]  /*69b0*/  @!UP0 USHF.R.U32.HI UR4, URZ, UR13, UR4 ;  /* 0x0000000dff048299 */ /* 0x000fe20008011604 */
[----:B------:R-:W-:Y:S02]  /*69c0*/  @!UP0 UMOV UR6, UR7 ;  /* 0x0000000700068c82 */ /* 0x000fe40008000000 */
[----:B----4-:R-:W-:Y:S02]  /*69d0*/  @!UP0 USHF.R.U32.HI UR6, URZ, UR10, UR6 ;  /* 0x0000000aff068299 */ /* 0x010fe40008011606 */
[----:B------:R-:W-:Y:S02]  /*69e0*/  @!UP0 USEL UR7, UR38, UR4, !UP2 ;  /* 0x0000000426078287 */ /* 0x000fe4000d000000 */
[----:B------:R-:W-:Y:S04]  /*69f0*/  @!UP0 USEL UR6, UR37, UR6, !UP1 ;  /* 0x0000000625068287 */ /* 0x000fe8000c800000 */
[----:B------:R-:W-:Y:S02]  /*6a00*/  @!UP0 UIADD3 UR4, UPT, UPT, -UR7, UR6, URZ ;  /* 0x0000000607048290 */ /* 0x000fe4000fffe1ff */
[----:B------:R-:W-:Y:S02]  /*6a10*/  @!UP0 UIADD3 UR6, UPT, UPT, UR7, -UR6, URZ ;  /* 0x8000000607068290 */ /* 0x000fe4000fffe0ff */
[----:B------:R-:W-:Y:S02]  /*6a20*/  @!UP0 UIMAD UR38, UR4, UR5, UR38 ;  /* 0x00000005042682a4 */ /* 0x000fe4000f8e0226 */
[----:B------:R-:W-:Y:S01]  /*6a30*/  @!UP0 UIMAD UR37, UR6, UR14, UR37 ;  /* 0x0000000e062582a4 */ /* 0x000fe2000f8e0225 */
[----:B------:R-:W-:Y:S11]  /*6a40*/  @!P0 BRA `(.L_x_117) ;  /* 0x00000000007c8947 */ /* 0x000ff60003800000 */
[----:B------:R-:W1:Y:S01]  /*6a50*/  LDCU.64 UR8, c[0x4][0x80] ;  /* 0x01001000ff0877ac */ /* 0x000e620008000a00 */
[----:B------:R-:W-:Y:S01]  /*6a60*/  MOV R2, 0x0 ;  /* 0x0000000000027802 */ /* 0x000fe20000000f00 */
[----:B------:R-:W-:Y:S02]  /*6a70*/  HFMA2 R12, -RZ, RZ, 0, 5.9604644775390625e-08 ;  /* 0x00000001ff0c7431 */ /* 0x000fe400000001ff */
[----:B------:R-:W-:Y:S01]  /*6a80*/  IMAD.MOV.U32 R8, RZ, RZ, 0x70 ;  /* 0x00000070ff087424 */ /* 0x000fe200078e00ff */
[----:B------:R3:W4:Y:S01]  /*6a90*/  LDC.64 R14, c[0x4][R2] ;  /* 0x01000000020e7b82 */ /* 0x0007220000000a00 */
[----:B------:R-:W2:Y:S01]  /*6aa0*/  LDCU.64 UR6, c[0x4][0x88] ;  /* 0x01001100ff0677ac */ /* 0x000ea20008000a00 */
[----:B------:R-:W-:Y:S01]  /*6ab0*/  IMAD.MOV.U32 R13, RZ, RZ, RZ ;  /* 0x000000ffff0d7224 */ /* 0x000fe200078e00ff */
[----:B------:R-:W2:Y:S01]  /*6ac0*/  LDCU.64 UR4, c[0x4][0x8] ;  /* 0x01000100ff0477ac */ /* 0x000ea20008000a00 */
[----:B-1----:R-:W-:Y:S01]  /*6ad0*/  MOV R5, UR9 ;  /* 0x0000000900057c02 */ /* 0x002fe20008000f00 */
[----:B------:R-:W-:Y:S01]  /*6ae0*/  IMAD.U32 R4, RZ, RZ, UR8 ;  /* 0x00000008ff047e24 */ /* 0x000fe2000f8e00ff */
[----:B--2---:R-:W-:Y:S01]  /*6af0*/  MOV R7, UR7 ;  /* 0x0000000700077c02 */ /* 0x004fe20008000f00 */
[----:B------:R-:W-:Y:S01]  /*6b00*/  IMAD.U32 R6, RZ, RZ, UR6 ;  /* 0x00000006ff067e24 */ /* 0x000fe2000f8e00ff */
[----:B------:R-:W-:Y:S01]  /*6b10*/  MOV R11, UR5 ;  /* 0x00000005000b7c02 */ /* 0x000fe20008000f00 */
[----:B------:R-:W-:Y:S02]  /*6b20*/  IMAD.U32 R10, RZ, RZ, UR4 ;  /* 0x00000004ff0a7e24 */ /* 0x000fe4000f8e00ff */
[----:B------:R-:W-:Y:S07]  /*6b30*/  LEPC R20, `(.L_x_118) ;  /* 0x000000001014794e */ /* 0x000fee0000000000 */
[----:B---345:R-:W-:Y:S05]  /*6b40*/  CALL.ABS.NOINC R14 ;  /* 0x000000000e007343 */ /* 0x038fea0003c00000 */
.L_x_118:
[----:B------:R-:W1:Y:S01]  /*6b50*/  LDCU.64 UR8, c[0x4][0x80] ;  /* 0x01001000ff0877ac */ /* 0x000e620008000a00 */
[----:B------:R-:W2:Y:S01]  /*6b60*/  LDC.64 R2, c[0x4][R2] ;  /* 0x0100000002027b82 */ /* 0x000ea20000000a00 */
[----:B------:R-:W-:Y:S02]  /*6b70*/  HFMA2 R12, -RZ, RZ, 0, 5.9604644775390625e-08 ;  /* 0x00000001ff0c7431 */ /* 0x000fe400000001ff */
[----:B------:R-:W-:Y:S02]  /*6b80*/  IMAD.MOV.U32 R8, RZ, RZ, 0x70 ;  /* 0x00000070ff087424 */ /* 0x000fe400078e00ff */
[----:B------:R-:W-:Y:S01]  /*6b90*/  IMAD.MOV.U32 R13, RZ, RZ, RZ ;  /* 0x000000ffff0d7224 */ /* 0x000fe200078e00ff */
[----:B------:R-:W3:Y:S01]  /*6ba0*/  LDCU.64 UR6, c[0x4][0x88] ;  /* 0x01001100ff0677ac */ /* 0x000ee20008000a00 */
[----:B------:R-:W4:Y:S01]  /*6bb0*/  LDCU.64 UR4, c[0x4][0x8] ;  /* 0x01000100ff0477ac */ /* 0x000f220008000a00 */
[----:B-1----:R-:W-:Y:S02]  /*6bc0*/  MOV R4, UR8 ;  /* 0x0000000800047c02 */ /* 0x002fe40008000f00 */
[----:B------:R-:W-:Y:S02]  /*6bd0*/  MOV R5, UR9 ;  /* 0x0000000900057c02 */ /* 0x000fe40008000f00 */
[----:B---3--:R-:W-:Y:S01]  /*6be0*/  MOV R7, UR7 ;  /* 0x0000000700077c02 */ /* 0x008fe20008000f00 */
[----:B------:R-:W-:Y:S01]  /*6bf0*/  IMAD.U32 R6, RZ, RZ, UR6 ;  /* 0x00000006ff067e24 */ /* 0x000fe2000f8e00ff */
[----:B----4-:R-:W-:Y:S01]  /*6c00*/  MOV R11, UR5 ;  /* 0x00000005000b7c02 */ /* 0x010fe20008000f00 */
[----:B------:R-:W-:Y:S02]  /*6c10*/  IMAD.U32 R10, RZ, RZ, UR4 ;  /* 0x00000004ff0a7e24 */ /* 0x000fe4000f8e00ff */
[----:B------:R-:W-:Y:S07]  /*6c20*/  LEPC R20, `(.L_x_117) ;  /* 0x000000001014794e */ /* 0x000fee0000000000 */
[----:B--2---:R-:W-:Y:S05]  /*6c30*/  CALL.ABS.NOINC R2 ;  /* 0x0000000002007343 */ /* 0x004fea0003c00000 */
.L_x_117:
[----:B------:R-:W-:Y:S05]  /*6c40*/  BSYNC.RECONVERGENT B6 ;  /* 0x0000000000067941 */ /* 0x000fea0003800200 */
.L_x_116:
[----:B------:R-:W-:Y:S02]  /*6c50*/  ISETP.NE.U32.AND P0, PT, RZ, UR56, PT ;  /* 0x00000038ff007c0c */ /* 0x000fe4000bf05070 */
[C---:B------:R-:W-:Y:S02]  /*6c60*/  ISETP.NE.U32.AND P1, PT, R82.reuse, RZ, PT ;  /* 0x000000ff5200720c */ /* 0x040fe40003f25070 */
[----:B------:R-:W-:Y:S02]  /*6c70*/  ISETP.NE.U32.AND P4, PT, R82, RZ, PT ;  /* 0x000000ff5200720c */ /* 0x000fe40003f85070 */
[----:B------:R-:W-:Y:S02]  /*6c80*/  ISETP.NE.AND.EX P0, PT, RZ, UR57, PT, P0 ;  /* 0x00000039ff007c0c */ /* 0x000fe4000bf05300 */
[C---:B------:R-:W-:Y:S02]  /*6c90*/  ISETP.NE.AND.EX P1, PT, R83.reuse, RZ, PT, P1 ;  /* 0x000000ff5300720c */ /* 0x040fe40003f25310 */
[----:B------:R-:W-:Y:S02]  /*6ca0*/  ISETP.NE.AND.EX P4, PT, R83, RZ, P0, P4 ;  /* 0x000000ff5300720c */ /* 0x000fe40000785340 */
[----:B------:R-:W-:Y:S02]  /*6cb0*/  ISETP.NE.U32.AND P5, PT, R78, RZ, PT ;  /* 0x000000ff4e00720c */ /* 0x000fe40003fa5070 */
[----:B------:R-:W-:Y:S02]  /*6cc0*/  ISETP.NE.U32.AND P3, PT, RZ, UR56, PT ;  /* 0x00000038ff007c0c */ /* 0x000fe4000bf65070 */
[----:B------:R-:W-:Y:S02]  /*6cd0*/  PLOP3.LUT P2, PT, PT, PT, PT, 0x8, 0x80 ;  /* 0x000000000080781c */ /* 0x000fe40003f4e170 */
[----:B------:R-:W-:Y:S02]  /*6ce0*/  ISETP.NE.AND.EX P5, PT, R79, RZ, PT, P5 ;  /* 0x000000ff4f00720c */ /* 0x000fe40003fa5350 */
[----:B------:R-:W-:Y:S03]  /*6cf0*/  ISETP.NE.AND.EX P3, PT, RZ, UR57, PT, P3 ;  /* 0x00000039ff007c0c */ /* 0x000fe6000bf65330 */
[----:B------:R-:W-:Y:S01]  /*6d00*/  @!P4 PLOP3.LUT P2, PT, P1, PT, PT, 0x80, 0x8 ;  /* 0x000000000008c81c */ /* 0x000fe20000f4f070 */
[----:B------:R-:W-:Y:S01]  /*6d10*/  @!UPT UIADD3 URZ, UPT, UPT, URZ, URZ, URZ ;  /* 0x000000fffffff290 */ /* 0x000fe2000fffe0ff */
[----:B------:R-:W-:Y:S11]  /*6d20*/  @!P1 BRA `(.L_x_119) ;  /* 0x0000000000309947 */ /* 0x000ff60003800000 */
[----:B------:R-:W-:Y:S01]  /*6d30*/  ISETP.NE.U32.AND P0, PT, R80, RZ, PT ;  /* 0x000000ff5000720c */ /* 0x000fe20003f05070 */
[----:B------:R-:W1:Y:S01]  /*6d40*/  LDCU.64 UR4, c[0x0][0x358] ;  /* 0x00006b00ff0477ac */ /* 0x000e620008000a00 */
[----:B------:R-:W-:Y:S02]  /*6d50*/  IMAD.MOV.U32 R84, RZ, RZ, 0x1 ;  /* 0x00000001ff547424 */ /* 0x000fe400078e00ff */
[----:B------:R-:W-:Y:S11]  /*6d60*/  ISETP.NE.AND.EX P0, PT, R81, RZ, PT, P0 ;  /* 0x000000ff5100720c */ /* 0x000ff60003f05300 */
[----:B------:R-:W-:Y:S02]  /*6d70*/  @!UPT UIADD3 URZ, UPT, UPT, URZ, URZ, URZ ;  /* 0x000000fffffff290 */ /* 0x000fe4000fffe0ff */
[----:B------:R-:W3:Y:S01]  /*6d80*/  @P0 LDC.64 R2, c[0x0][0x888] ;  /* 0x00022200ff020b82 */ /* 0x000ee20000000a00 */
[----:B--2---:R-:W-:Y:S04]  /*6d90*/  @P0 IMAD R0, R82, UR36, RZ ;  /* 0x0000002452000c24 */ /* 0x004fe8000f8e02ff */
[----:B---3--:R-:W-:Y:S04]  /*6da0*/  @P0 IMAD.WIDE R2, R0, 0x4, R2 ;  /* 0x0000000400020825 */ /* 0x008fe800078e0202 */
[----:B------:R-:W-:Y:S01]  /*6db0*/  HFMA2 R0, -RZ, RZ, 0, 5.9604644775390625e-08 ;  /* 0x00000001ff007431 */ /* 0x000fe200000001ff */
[----:B-1---5:R1:W5:Y:S04]  /*6dc0*/  @P0 LDG.E R41, desc[UR4][R2.64] ;  /* 0x0000000402290981 */ /* 0x022368000c1e1900 */
[----:B------:R-:W-:Y:S01]  /*6dd0*/  @!P0 PRMT R84, R0, 0x7610, R84 ;  /* 0x0000761000548816 */ /* 0x000fe20000000054 */
[----:B-1----:R-:W3:Y:S06]  /*6de0*/  @!P0 LDC R41, c[0x0][0x880] ;  /* 0x00022000ff298b82 */ /* 0x002eec0000000800 */
.L_x_119:
[----:B------:R-:W-:Y:S05]  /*6df0*/  @!P5 BRA `(.L_x_120) ;  /* 0x000000000024d947 */ /* 0x000fea0003800000 */
[----:B------:R-:W-:Y:S01]  /*6e00*/  ISETP.NE.U32.AND P0, PT, R76, RZ, PT ;  /* 0x000000ff4c00720c */ /* 0x000fe20003f05070 */
[----:B------:R-:W1:Y:S03]  /*6e10*/  LDCU.64 UR4, c[0x0][0x358] ;  /* 0x00006b00ff0477ac */ /* 0x000e660008000a00 */
[----:B------:R-:W-:Y:S11]  /*6e20*/  ISETP.NE.AND.EX P0, PT, R77, RZ, PT, P0 ;  /* 0x000000ff4d00720c */ /* 0x000ff60003f05300 */
[----:B------:R-:W-:Y:S02]  /*6e30*/  @!UPT UIADD3 URZ, UPT, UPT, URZ, URZ, URZ ;  /* 0x000000fffffff290 */ /* 0x000fe4000fffe0ff */
[----:B------:R-:W4:Y:S01]  /*6e40*/  @P0 LDC.64 R2, c[0x0][0x8a8] ;  /* 0x00022a00ff020b82 */ /* 0x000f220000000a00 */
[----:B--2---:R-:W-:Y:S04]  /*6e50*/  @P0 IMAD R0, R78, UR36, RZ ;  /* 0x000000244e000c24 */ /* 0x004fe8000f8e02ff */
[----:B----4-:R-:W-:Y:S05]  /*6e60*/  @P0 IMAD.WIDE R2, R0, 0x4, R2 ;  /* 0x0000000400020825 */ /* 0x010fea00078e0202 */
[----:B-1---5:R1:W5:Y:S02]  /*6e70*/  @P0 LDG.E R38, desc[UR4][R2.64] ;  /* 0x0000000402260981 */ /* 0x022364000c1e1900 */
[----:B-1----:R-:W4:Y:S02]  /*6e80*/  @!P0 LDC R38, c[0x0][0x8a0] ;  /* 0x00022800ff268b82 */ /* 0x002f240000000800 */
.L_x_120:
[----:B---3-5:R-:W-:Y:S01]  /*6e90*/  FSETP.NEU.AND P0, PT, R41, RZ, PT ;  /* 0x000000ff2900720b */ /* 0x028fe20003f0d000 */
[----:B------:R-:W-:Y:S01]  /*6ea0*/  BSSY B1, `(.L_x_121) ;  /* 0x0000038000017945 */ /* 0x000fe20003800000 */
[----:B------:R-:W-:Y:S01]  /*6eb0*/  SEL R3, RZ, 0xffffffff, P3 ;  /* 0xffffffffff037807 */ /* 0x000fe20001800000 */
[----:B------:R-:W-:Y:S01]  /*6ec0*/  IMAD.MOV.U32 R47, RZ, RZ, 0x1 ;  /* 0x00000001ff2f7424 */ /* 0x000fe200078e00ff */
[----:B------:R-:W-:Y:S01]  /*6ed0*/  @!P4 LOP3.LUT P3, RZ, R84, 0xff, RZ, 0xc0, !PT ;  /* 0x000000ff54ffc812 */ /* 0x000fe2000786c0ff */
[----:B------:R-:W-:Y:S01]  /*6ee0*/  IMAD R39, R36, 0x80, R37 ;  /* 0x0000008024277824 */ /* 0x000fe200078e0225 */
[----:B------:R-:W-:Y:S01]  /*6ef0*/  @!P4 SEL R2, RZ, 0xffffffff, P0 ;  /* 0xffffffffff02c807 */ /* 0x000fe20000000000 */
[----:B------:R-:W-:Y:S01]  /*6f00*/  IMAD R91, R98, -0x10, R96 ;  /* 0xfffffff0625b7824 */ /* 0x000fe200078e0260 */
[----:B------:R-:W-:Y:S01]  /*6f10*/  LOP3.LUT R94, R94, 0x1, RZ, 0x3c, !PT ;  /* 0x000000015e5e7812 */ /* 0x000fe200078e3cff */
[----:B------:R-:W-:Y:S01]  /*6f20*/  IMAD.MOV.U32 R46, RZ, RZ, RZ ;  /* 0x000000ffff2e7224 */ /* 0x000fe200078e00ff */
[----:B------:R-:W-:Y:S02]  /*6f30*/  @P2 SEL R2, R3, R2, !P3 ;  /* 0x0000000203022207 */ /* 0x000fe40005800000 */
[----:B------:R-:W-:Y:S02]  /*6f40*/  CS2R R74, SRZ ;  /* 0x00000000004a7805 */ /* 0x000fe4000001ff00 */
[----:B------:R-:W-:Y:S02]  /*6f50*/  LEA R101, R36, UR44, 0x3 ;  /* 0x0000002c24657c11 */ /* 0x000fe4000f8e18ff */
[----:B------:R-:W-:Y:S02]  /*6f60*/  CS2R R72, SRZ ;  /* 0x0000000000487805 */ /* 0x000fe4000001ff00 */
[----:B------:R-:W-:Y:S02]  /*6f70*/  @!P4 LOP3.LUT R2, R2, 0x1, RZ, 0xc0, !PT ;  /* 0x000000010202c812 */ /* 0x000fe400078ec0ff */
[----:B------:R-:W-:Y:S02]  /*6f80*/  CS2R R66, SRZ ;  /* 0x0000000000427805 */ /* 0x000fe4000001ff00 */
[----:B--2---:R-:W-:Y:S02]  /*6f90*/  SHF.L.U32 R0, R93, 0x1f, RZ ;  /* 0x0000001f5d007819 */ /* 0x004fe400000006ff */
[----:B------:R-:W-:Y:S02]  /*6fa0*/  CS2R R64, SRZ ;  /* 0x0000000000407805 */ /* 0x000fe4000001ff00 */
[----:B------:R-:W-:Y:S02]  /*6fb0*/  ISETP.NE.U32.OR P5, PT, R2, 0x1, P4 ;  /* 0x000000010200780c */ /* 0x000fe400027a5470 */
[----:B------:R-:W-:Y:S02]  /*6fc0*/  CS2R R58, SRZ ;  /* 0x00000000003a7805 */ /* 0x000fe4000001ff00 */
[----:B------:R-:W-:Y:S02]  /*6fd0*/  LOP3.LUT P4, R89, R84, 0xff, RZ, 0xc0, !PT ;  /* 0x000000ff54597812 */ /* 0x000fe4000788c0ff */
[----:B------:R-:W-:Y:S02]  /*6fe0*/  CS2R R56, SRZ ;  /* 0x0000000000387805 */ /* 0x000fe4000001ff00 */
[----:B------:R-:W-:Y:S02]  /*6ff0*/  SEL R2, RZ, 0xffffffff, P0 ;  /* 0xffffffffff027807 */ /* 0x000fe40000000000 */
[----:B------:R-:W-:Y:S02]  /*7000*/  CS2R R50, SRZ ;  /* 0x0000000000327805 */ /* 0x000fe4000001ff00 */
[----:B------:R-:W-:Y:S02]  /*7010*/  P2R R100, PR, RZ, 0x20 ;  /* 0x00000020ff647803 */ /* 0x000fe40000000000 */
[----:B------:R-:W-:Y:S02]  /*7020*/  CS2R R48, SRZ ;  /* 0x0000000000307805 */ /* 0x000fe4000001ff00 */
[----:B------:R-:W-:Y:S04]  /*7030*/  @P1 SEL R2, R3, R2, !P4 ;  /* 0x0000000203021207 */ /* 0x000fe80006000000 */
[----:B------:R-:W-:Y:S02]  /*7040*/  LOP3.LUT R2, R2, 0x1, RZ, 0xc0, !PT ;  /* 0x0000000102027812 */ /* 0x000fe400078ec0ff */
[----:B------:R-:W-:Y:S02]  /*7050*/  @P5 SHF.L.U32 R4, R94, 0x1f, RZ ;  /* 0x0000001f5e045819 */ /* 0x000fe400000006ff */
[----:B------:R-:W-:Y:S02]  /*7060*/  ISETP.NE.U32.AND P0, PT, R2, 0x1, PT ;  /* 0x000000010200780c */ /* 0x000fe40003f05070 */
[----:B------:R-:W1:Y:S02]  /*7070*/  @P5 SYNCS.PHASECHK.TRANS64.TRYWAIT P3, [UR44+0x100], R4 ;  /* 0x00010004ff0055a7 */ /* 0x000e64000806112c */
[----:B------:R-:W-:Y:S01]  /*7080*/  P2R R60, PR, RZ, 0x1 ;  /* 0x00000001ff3c7803 */ /* 0x000fe20000000000 */
[----:B------:R2:W3:Y:S01]  /*7090*/  SYNCS.PHASECHK.TRANS64.TRYWAIT P2, [R101+URZ+0x170], R0 ;  /* 0x00017000650075a7 */ /* 0x0004e200080411ff */
[----:B-1----:R-:W-:Y:S01]  /*70a0*/  @P5 SEL R47, RZ, 0x1, !P3 ;  /* 0x00000001ff2f5807 */ /* 0x002fe20005800000 */
[----:B--2---:R-:W-:Y:S06]  /*70b0*/  @!P5 BRA `(.L_x_122) ;  /* 0x000000000058d947 */ /* 0x004fec0003800000 */
[----:B------:R-:W-:Y:S01]  /*70c0*/  IMAD.MOV.U32 R75, RZ, RZ, RZ ;  /* 0x000000ffff4b7224 */ /* 0x000fe200078e00ff */
[----:B------:R-:W-:Y:S01]  /*70d0*/  ISETP.NE.AND P0, PT, R47, RZ, PT ;  /* 0x000000ff2f00720c */ /* 0x000fe20003f05270 */
[----:B------:R-:W-:Y:S01]  /*70e0*/  BSSY B0, `(.L_x_123) ;  /* 0x000000c000007945 */ /* 0x000fe20003800000 */
[----:B------:R-:W-:Y:S02]  /*70f0*/  CS2R R50, SRZ ;  /* 0x0000000000327805 */ /* 0x000fe4000001ff00 */
[----:B------:R-:W-:Y:S02]  /*7100*/  CS2R R48, SRZ ;  /* 0x0000000000307805 */ /* 0x000fe4000001ff00 */
[----:B------:R-:W-:Y:S02]  /*7110*/  CS2R R58, SRZ ;  /* 0x00000000003a7805 */ /* 0x000fe4000001ff00 */
[----:B------:R-:W-:Y:S02]  /*7120*/  CS2R R56, SRZ ;  /* 0x0000000000387805 */ /* 0x000fe4000001ff00 */
[----:B------:R-:W-:Y:S02]  /*7130*/  CS2R R66, SRZ ;  /* 0x0000000000427805 */ /* 0x000fe4000001ff00 */
[----:B------:R-:W-:Y:S02]  /*7140*/  CS2R R64, SRZ ;  /* 0x0000000000407805 */ /* 0x000fe4000001ff00 */
[----:B------:R-:W-:Y:S01]  /*7150*/  CS2R R72, SRZ ;  /* 0x0000000000487805 */ /* 0x000fe2000001ff00 */
[----:B------:R-:W-:Y:S06]  /*7160*/  @P0 BRA `(.L_x_124) ;  /* 0x00000000000c0947 */ /* 0x000fec0003800000 */
[----:B------:R-:W-:Y:S04]  /*7170*/  SHF.L.U32 R3, R94, 0x1f, RZ ;  /* 0x0000001f5e037819 */ /* 0x000fe800000006ff */
[----:B------:R-:W1:Y:S02]  /*7180*/  SYNCS.PHASECHK.TRANS64.TRYWAIT P0, [UR44+0x100], R3 ;  /* 0x00010003ff0075a7 */ /* 0x000e64000800112c */
[----:B-1----:R-:W-:Y:S05]  /*7190*/  @!P0 BRA `(.L_x_125) ;  /* 0x0000004000e08947 */ /* 0x002fea0003800000 */
.L_x_124:
[----:B------:R-:W-:Y:S05]  /*71a0*/  BSYNC B0 ;  /* 0x0000000000007941 */ /* 0x000fea0003800000 */
.L_x_123:
[----:B------:R-:W-:Y:S01]  /*71b0*/  ISETP.NE.AND P0, PT, R60, RZ, PT ;  /* 0x000000ff3c00720c */ /* 0x000fe20003f05270 */
[----:B------:R-:W-:Y:S11]  /*71c0*/  HFMA2 R46, -RZ, RZ, 0, 5.9604644775390625e-08 ;  /* 0x00000001ff2e7431 */ /* 0x000ff600000001ff */
[----:B------:R-:W-:Y:S01]  /*71d0*/  @!UPT UIADD3 URZ, UPT, UPT, URZ, URZ, URZ ;  /* 0x000000fffffff290 */ /* 0x000fe2000fffe0ff */
[----:B------:R2:W1:Y:S04]  /*71e0*/  @P0 LDS.128 R48, [R97] ;  /* 0x0000000061300984 */ /* 0x0004680000000c00 */
[----:B------:R2:W1:Y:S04]  /*71f0*/  @P0 LDS.128 R56, [R96+0x10] ;  /* 0x0000100060380984 */ /* 0x0004680000000c00 */
[----:B------:R2:W1:Y:S04]  /*7200*/  @P0 LDS.128 R64, [R95+0x20] ;  /* 0x000020005f400984 */ /* 0x0004680000000c00 */
[----:B------:R2:W1:Y:S02]  /*7210*/  @P0 LDS.128 R72, [R91+0x30] ;  /* 0x000030005b480984 */ /* 0x0004640000000c00 */
.L_x_122:
[----:B------:R-:W-:Y:S05]  /*7220*/  BSYNC B1 ;  /* 0x0000000000017941 */ /* 0x000fea0003800000 */
.L_x_121:
[----:B-1----:R-:W-:Y:S04]  /*7230*/  SHF.R.U32.HI R2, RZ, 0x15, R39 ;  /* 0x00000015ff027819 */ /* 0x002fe80000011627 */
[----:B------:R-:W-:Y:S01]  /*7240*/  LOP3.LUT P0, RZ, R2, 0x3, R85, 0x48, !PT ;  /* 0x0000000302ff7812 */ /* 0x000fe20007804855 */
[----:B------:R-:W-:Y:S01]  /*7250*/  @!UPT UIADD3 URZ, UPT, UPT, URZ, URZ, URZ ;  /* 0x000000fffffff290 */ /* 0x000fe2000fffe0ff */
[----:B---3--:R-:W-:Y:S11]  /*7260*/  @P2 BRA `(.L_x_126) ;  /* 0x0000000000082947 */ /* 0x008ff60003800000 */
[----:B------:R-:W1:Y:S02]  /*7270*/  SYNCS.PHASECHK.TRANS64.TRYWAIT P1, [R101+URZ+0x170], R0 ;  /* 0x00017000650075a7 */ /* 0x000e6400080211ff */
[----:B-1----:R-:W-:Y:S05]  /*7280*/  @!P1 BRA `(.L_x_127) ;  /* 0x0000004000bc9947 */ /* 0x002fea0003800000 */
.L_x_126:
[----:B------:R-:W-:Y:S05]  /*7290*/  @!P0 BRA `(.L_x_128) ;  /* 0x0000000000408947 */ /* 0x000fea0003800000 */
[----:B------:R-:W3:Y:S01]  /*72a0*/  LDCU.64 UR8, c[0x4][0x70] ;  /* 0x01000e00ff0877ac */ /* 0x000ee20008000a00 */
[----:B------:R-:W-:Y:S01]  /*72b0*/  MOV R3, 0x0 ;  /* 0x0000000000037802 */ /* 0x000fe20000000f00 */
[----:B------:R-:W-:Y:S02]  /*72c0*/  HFMA2 R12, -RZ, RZ, 0, 5.9604644775390625e-08 ;  /* 0x00000001ff0c7431 */ /* 0x000fe400000001ff */
[----:B------:R-:W-:Y:S02]  /*72d0*/  IMAD.MOV.U32 R8, RZ, RZ, 0x192 ;  /* 0x00000192ff087424 */ /* 0x000fe400078e00ff */
[----:B------:R-:W-:Y:S01]  /*72e0*/  IMAD.MOV.U32 R13, RZ, RZ, RZ ;  /* 0x000000ffff0d7224 */ /* 0x000fe200078e00ff */
[----:B------:R-:W5:Y:S01]  /*72f0*/  LDCU.64 UR6, c[0x4][0x78] ;  /* 0x01000f00ff0677ac */ /* 0x000f620008000a00 */
[----:B------:R-:W1:Y:S01]  /*7300*/  LDC.64 R2, c[0x4][R3] ;  /* 0x0100000003027b82 */ /* 0x000e620000000a00 */
[----:B------:R-:W2:Y:S01]  /*7310*/  LDCU.64 UR4, c[0x4][0x10] ;  /* 0x01000200ff0477ac */ /* 0x000ea20008000a00 */
[----:B---3--:R-:W-:Y:S01]  /*7320*/  MOV R5, UR9 ;  /* 0x0000000900057c02 */ /* 0x008fe20008000f00 */
[----:B------:R-:W-:Y:S01]  /*7330*/  IMAD.U32 R4, RZ, RZ, UR8 ;  /* 0x00000008ff047e24 */ /* 0x000fe2000f8e00ff */
[----:B-----5:R-:W-:Y:S01]  /*7340*/  MOV R7, UR7 ;  /* 0x0000000700077c02 */ /* 0x020fe20008000f00 */
[----:B------:R-:W-:Y:S01]  /*7350*/  IMAD.U32 R6, RZ, RZ, UR6 ;  /* 0x00000006ff067e24 */ /* 0x000fe2000f8e00ff */
[----:B--2---:R-:W-:Y:S01]  /*7360*/  MOV R11, UR5 ;  /* 0x00000005000b7c02 */ /* 0x004fe20008000f00 */
[----:B------:R-:W-:Y:S02]  /*7370*/  IMAD.U32 R10, RZ, RZ, UR4 ;  /* 0x00000004ff0a7e24 */ /* 0x000fe4000f8e00ff */
[----:B------:R-:W-:Y:S07]  /*7380*/  LEPC R20, `(.L_x_128) ;  /* 0x000000001014794e */ /* 0x000fee0000000000 */
[----:B-1--4-:R-:W-:Y:S05]  /*7390*/  CALL.ABS.NOINC R2 ;  /* 0x0000000002007343 */ /* 0x012fea0003c00000 */
.L_x_128:
[C---:B------:R-:W-:Y:S01]  /*73a0*/  SHF.L.U32 R40, R48.reuse, 0x10, RZ ;  /* 0x0000001030287819 */ /* 0x040fe200000006ff */
[----:B------:R-:W-:Y:S05]  /*73b0*/  WARPSYNC.ALL ;  /* 0x0000000000007948 */ /* 0x000fea0003800000 */
[----:B------:R-:W-:Y:S01]  /*73c0*/  R2UR UR4, R39 ;  /* 0x00000000270472ca */ /* 0x000fe200000e0000 */
[----:B------:R-:W-:Y:S01]  /*73d0*/  BSSY.RECONVERGENT B0, `(.L_x_129) ;  /* 0x0000088000007945 */ /* 0x000fe20003800200 */
[----:B------:R-:W-:Y:S02]  /*73e0*/  LOP3.LUT R43, R48, 0xffff0000, RZ, 0xc0, !PT ;  /* 0xffff0000302b7812 */ /* 0x000fe400078ec0ff */
[----:B------:R-:W-:Y:S02]  /*73f0*/  SHF.L.U32 R42, R49, 0x10, RZ ;  /* 0x00000010312a7819 */ /* 0x000fe400000006ff */
[----:B------:R-:W-:Y:S02]  /*7400*/  SHF.L.U32 R45, R51, 0x10, RZ ;  /* 0x00000010332d7819 */ /* 0x000fe400000006ff */
[----:B------:R-:W-:Y:S02]  /*7410*/  LOP3.LUT R44, R75, 0xffff0000, RZ, 0xc0, !PT ;  /* 0xffff00004b2c7812 */ /* 0x000fe400078ec0ff */
[----:B------:R-:W-:Y:S03]  /*7420*/  ISETP.NE.AND P0, PT, R99, RZ, PT ;  /* 0x000000ff6300720c */ /* 0x000fe60003f05270 */
[----:B------:R-:W1:Y:S02]  /*7430*/  LDTM.x32 R4, tmem[UR4] ;  /* 0x00000004000479ee */ /* 0x000e6400082c0000 */
[C---:B-1--4-:R-:W-:Y:S01]  /*7440*/  FMUL R0, R38.reuse, R4 ;  /* 0x0000000426007220 */ /* 0x052fe20000400000 */
[C---:B------:R-:W-:Y:S01]  /*7450*/  FMUL R2, R38.reuse, R5 ;  /* 0x0000000526027220 */ /* 0x040fe20000400000 */
[C---:B------:R-:W-:Y:S01]  /*7460*/  FMUL R3, R38.reuse, R6 ;  /* 0x0000000626037220 */ /* 0x040fe20000400000 */
[----:B------:R-:W-:Y:S01]  /*7470*/  FMUL R7, R38, R7 ;  /* 0x0000000726077220 */ /* 0x000fe20000400000 */
[----:B------:R-:W-:Y:S01]  /*7480*/  FFMA R0, R41, R40, R0 ;  /* 0x0000002829007223 */ /* 0x000fe20000000000 */
[----:B------:R-:W-:Y:S01]  /*7490*/  LOP3.LUT R40, R49, 0xffff0000, RZ, 0xc0, !PT ;  /* 0xffff000031287812 */ /* 0x000fe200078ec0ff */
[C---:B------:R-:W-:Y:S01]  /*74a0*/  FFMA R2, R41.reuse, R43, R2 ;  /* 0x0000002b29027223 */ /* 0x040fe20000000002 */
[C---:B------:R-:W-:Y:S01]  /*74b0*/  SHF.L.U32 R43, R50.reuse, 0x10, RZ ;  /* 0x00000010322b7819 */ /* 0x040fe200000006ff */
[C---:B------:R-:W-:Y:S01]  /*74c0*/  FFMA R3, R41.reuse, R42, R3 ;  /* 0x0000002a29037223 */ /* 0x040fe20000000003 */
[----:B------:R-:W-:Y:S01]  /*74d0*/  LOP3.LUT R42, R50, 0xffff0000, RZ, 0xc0, !PT ;  /* 0xffff0000322a7812 */ /* 0x000fe200078ec0ff */
[----:B------:R-:W-:Y:S01]  /*74e0*/  FMUL R4, R38, R8 ;  /* 0x0000000826047220 */ /* 0x000fe20000400000 */
[----:B------:R-:W-:Y:S01]  /*74f0*/  F2FP.BF16.F32.PACK_AB R52, R2, R0 ;  /* 0x000000000234723e */ /* 0x000fe200000010ff */
[----:B------:R-:W-:Y:S01]  /*7500*/  FFMA R7, R41, R40, R7 ;  /* 0x0000002829077223 */ /* 0x000fe20000000007 */
[----:B------:R-:W-:Y:S01]  /*7510*/  LOP3.LUT R40, R51, 0xffff0000, RZ, 0xc0, !PT ;  /* 0xffff000033287812 */ /* 0x000fe200078ec0ff */
[C---:B------:R-:W-:Y:S01]  /*7520*/  FMUL R5, R38.reuse, R9 ;  /* 0x0000000926057220 */ /* 0x040fe20000400000 */
[C---:B------:R-:W-:Y:S01]  /*7530*/  FMUL R6, R38.reuse, R10 ;  /* 0x0000000a26067220 */ /* 0x040fe20000400000 */
[----:B------:R-:W-:Y:S01]  /*7540*/  FMUL R11, R38, R11 ;  /* 0x0000000b260b7220 */ /* 0x000fe20000400000 */
[----:B------:R-:W-:Y:S01]  /*7550*/  F2FP.BF16.F32.PACK_AB R53, R7, R3 ;  /* 0x000000030735723e */ /* 0x000fe200000010ff */
[C---:B------:R-:W-:Y:S01]  /*7560*/  FFMA R4, R41.reuse, R43, R4 ;  /* 0x0000002b29047223 */ /* 0x040fe20000000004 */
[C---:B------:R-:W-:Y:S01]  /*7570*/  SHF.L.U32 R43, R56.reuse, 0x10, RZ ;  /* 0x00000010382b7819 */ /* 0x040fe200000006ff */
[----:B------:R-:W-:Y:S01]  /*7580*/  FFMA R5, R41, R42, R5 ;  /* 0x0000002a29057223 */ /* 0x000fe20000000005 */
[----:B------:R-:W-:Y:S01]  /*7590*/  LOP3.LUT R42, R57, 0xffff0000, RZ, 0xc0, !PT ;  /* 0xffff0000392a7812 */ /* 0x000fe200078ec0ff */
[----:B------:R-:W-:Y:S01]  /*75a0*/  FFMA R6, R41, R45, R6 ;  /* 0x0000002d29067223 */ /* 0x000fe20000000006 */
[----:B------:R-:W-:Y:S01]  /*75b0*/  SHF.L.U32 R45, R57, 0x10, RZ ;  /* 0x00000010392d7819 */ /* 0x000fe200000006ff */
[----:B------:R-:W-:Y:S01]  /*75c0*/  FFMA R11, R41, R40, R11 ;  /* 0x00000028290b7223 */ /* 0x000fe2000000000b */
[----:B------:R-:W-:Y:S01]  /*75d0*/  LOP3.LUT R40, R56, 0xffff0000, RZ, 0xc0, !PT ;  /* 0xffff000038287812 */ /* 0x000fe200078ec0ff */
[C---:B------:R-:W-:Y:S01]  /*75e0*/  FMUL R8, R38.reuse, R12 ;  /* 0x0000000c26087220 */ /* 0x040fe20000400000 */
[----:B------:R-:W-:Y:S01]  /*75f0*/  F2FP.BF16.F32.PACK_AB R54, R5, R4 ;  /* 0x000000040536723e */ /* 0x000fe200000010ff */
[C---:B------:R-:W-:Y:S01]  /*7600*/  FMUL R9, R38.reuse, R13 ;  /* 0x0000000d26097220 */ /* 0x040fe20000400000 */
[----:B------:R-:W-:Y:S01]  /*7610*/  F2FP.BF16.F32.PACK_AB R55, R11, R6 ;  /* 0x000000060b37723e */ /* 0x000fe200000010ff */
[C---:B------:R-:W-:Y:S01]  /*7620*/  FMUL R10, R38.reuse, R14 ;  /* 0x0000000e260a7220 */ /* 0x040fe20000400000 */
[----:B------:R-:W-:Y:S01]  /*7630*/  FMUL R15, R38, R15 ;  /* 0x0000000f260f7220 */ /* 0x000fe20000400000 */
[----:B------:R-:W-:Y:S01]  /*7640*/  FFMA R8, R41, R43, R8 ;  /* 0x0000002b29087223 */ /* 0x000fe20000000008 */
[----:B------:R-:W-:Y:S01]  /*7650*/  SHF.L.U32 R43, R59, 0x10, RZ ;  /* 0x000000103b2b7819 */ /* 0x000fe200000006ff */
[C---:B------:R-:W-:Y:S01]  /*7660*/  FFMA R9, R41.reuse, R40, R9 ;  /* 0x0000002829097223 */ /* 0x040fe20000000009 */
[C---:B------:R-:W-:Y:S01]  /*7670*/  SHF.L.U32 R40, R58.reuse, 0x10, RZ ;  /* 0x000000103a287819 */ /* 0x040fe200000006ff */
        /* <DEDUP_REMOVED lines=8> */
[----:B------:R-:W-:Y:S01]  /*7700*/  FMUL R14, R38, R18 ;  /* 0x00000012260e7220 */ /* 0x000fe20000400000 */
[----:B------:R-:W-:Y:S01]  /*7710*/  FFMA R12, R41, R40, R12 ;  /* 0x00000028290c7223 */ /* 0x000fe2000000000c */
[----:B------:R-:W-:Y:S01]  /*7720*/  LOP3.LUT R40, R59, 0xffff0000, RZ, 0xc0, !PT ;  /* 0xffff00003b287812 */ /* 0x000fe200078ec0ff */
[C---:B------:R-:W-:Y:S01]  /*7730*/  FFMA R13, R41.reuse, R42, R13 ;  /* 0x0000002a290d7223 */ /* 0x040fe2000000000d */
[----:B------:R-:W-:Y:S01]  /*7740*/  LOP3.LUT R42, R64, 0xffff0000, RZ, 0xc0, !PT ;  /* 0xffff0000402a7812 */ /* 0x000fe200078ec0ff */
[----:B------:R-:W-:Y:S01]  /*7750*/  FMUL R19, R38, R19 ;  /* 0x0000001326137220 */ /* 0x000fe20000400000 */
[----:B------:R-:W-:Y:S01]  /*7760*/  FFMA R14, R41, R43, R14 ;  /* 0x0000002b290e7223 */ /* 0x000fe2000000000e */
[----:B------:R-:W-:Y:S01]  /*7770*/  SHF.L.U32 R43, R64, 0x10, RZ ;  /* 0x00000010402b7819 */ /* 0x000fe200000006ff */
[----:B------:R1:W-:Y:S01]  /*7780*/  STS.128 [R97], R52 ;  /* 0x0000003461007388 */ /* 0x0003e20000000c00 */
[----:B------:R-:W-:Y:S01]  /*7790*/  F2FP.BF16.F32.PACK_AB R70, R13, R12 ;  /* 0x0000000c0d46723e */ /* 0x000fe200000010ff */
[C---:B------:R-:W-:Y:S01]  /*77a0*/  FMUL R16, R38.reuse, R20 ;  /* 0x0000001426107220 */ /* 0x040fe20000400000 */
        /* <DEDUP_REMOVED lines=8> */
[C---:B------:R-:W-:Y:S01]  /*7830*/  FFMA R17, R41.reuse, R42, R17 ;  /* 0x0000002a29117223 */ /* 0x040fe20000000011 */
[----:B------:R-:W-:Y:S01]  /*7840*/  FFMA R18, R41, R45, R18 ;  /* 0x0000002d29127223 */ /* 0x000fe20000000012 */
[----:B------:R1:W-:Y:S01]  /*7850*/  STS.128 [R96+0x10], R68 ;  /* 0x0000104460007388 */ /* 0x0003e20000000c00 */
[----:B------:R-:W-:Y:S01]  /*7860*/  SHF.L.U32 R45, R67, 0x10, RZ ;  /* 0x00000010432d7819 */ /* 0x000fe200000006ff */
[----:B------:R-:W-:Y:S01]  /*7870*/  FFMA R23, R41, R40, R23 ;  /* 0x0000002829177223 */ /* 0x000fe20000000017 */
[----:B------:R-:W-:Y:S01]  /*7880*/  LOP3.LUT R40, R66, 0xffff0000, RZ, 0xc0, !PT ;  /* 0xffff000042287812 */ /* 0x000fe200078ec0ff */
[C---:B------:R-:W-:Y:S01]  /*7890*/  FMUL R20, R38.reuse, R24 ;  /* 0x0000001826147220 */ /* 0x040fe20000400000 */
[----:B------:R-:W-:Y:S01]  /*78a0*/  LOP3.LUT R42, R67, 0xffff0000, RZ, 0xc0, !PT ;  /* 0xffff0000432a7812 */ /* 0x000fe200078ec0ff */
[C---:B------:R-:W-:Y:S01]  /*78b0*/  FMUL R21, R38.reuse, R25 ;  /* 0x0000001926157220 */ /* 0x040fe20000400000 */
[----:B------:R-:W-:Y:S01]  /*78c0*/  F2FP.BF16.F32.PACK_AB R104, R17, R16 ;  /* 0x000000101168723e */ /* 0x000fe200000010ff */
[C---:B------:R-:W-:Y:S01]  /*78d0*/  FMUL R22, R38.reuse, R26 ;  /* 0x0000001a26167220 */ /* 0x040fe20000400000 */
[----:B------:R-:W-:Y:S01]  /*78e0*/  FMUL R27, R38, R27 ;  /* 0x0000001b261b7220 */ /* 0x000fe20000400000 */
[C---:B------:R-:W-:Y:S01]  /*78f0*/  FFMA R20, R41.reuse, R43, R20 ;  /* 0x0000002b29147223 */ /* 0x040fe20000000014 */
[C---:B------:R-:W-:Y:S01]  /*7900*/  FFMA R21, R41.reuse, R40, R21 ;  /* 0x0000002829157223 */ /* 0x040fe20000000015 */
[C---:B------:R-:W-:Y:S01]  /*7910*/  FFMA R22, R41.reuse, R45, R22 ;  /* 0x0000002d29167223 */ /* 0x040fe20000000016 */
[----:B------:R-:W-:Y:S01]  /*7920*/  FFMA R27, R41, R42, R27 ;  /* 0x0000002a291b7223 */ /* 0x000fe2000000001b */
[----:B------:R-:W-:Y:S01]  /*7930*/  SHF.L.U32 R40, R72, 0x10, RZ ;  /* 0x0000001048287819 */ /* 0x000fe200000006ff */
[----:B------:R-:W-:Y:S01]  /*7940*/  FMUL R24, R38, R28 ;  /* 0x0000001c26187220 */ /* 0x000fe20000400000 */
[----:B------:R-:W-:Y:S01]  /*7950*/  LOP3.LUT R42, R72, 0xffff0000, RZ, 0xc0, !PT ;  /* 0xffff0000482a7812 */ /* 0x000fe200078ec0ff */
[C---:B------:R-:W-:Y:S01]  /*7960*/  FMUL R25, R38.reuse, R29 ;  /* 0x0000001d26197220 */ /* 0x040fe20000400000 */
[----:B------:R-:W-:Y:S01]  /*7970*/  SHF.L.U32 R43, R73, 0x10, RZ ;  /* 0x00000010492b7819 */ /* 0x000fe200000006ff */
[C---:B------:R-:W-:Y:S01]  /*7980*/  FMUL R26, R38.reuse, R30 ;  /* 0x0000001e261a7220 */ /* 0x040fe20000400000 */
[C---:B------:R-:W-:Y:S01]  /*7990*/  FFMA R24, R41.reuse, R40, R24 ;  /* 0x0000002829187223 */ /* 0x040fe20000000018 */
[----:B------:R-:W-:Y:S01]  /*79a0*/  FFMA R25, R41, R42, R25 ;  /* 0x0000002a29197223 */ /* 0x000fe20000000019 */
[----:B------:R-:W-:Y:S01]  /*79b0*/  LOP3.LUT R40, R73, 0xffff0000, RZ, 0xc0, !PT ;  /* 0xffff000049287812 */ /* 0x000fe200078ec0ff */
[----:B------:R-:W-:Y:S01]  /*79c0*/  FFMA R26, R41, R43, R26 ;  /* 0x0000002b291a7223 */ /* 0x000fe2000000001a */
[----:B------:R-:W-:Y:S01]  /*79d0*/  FMUL R31, R38, R31 ;  /* 0x0000001f261f7220 */ /* 0x000fe20000400000 */
[----:B------:R-:W-:Y:S01]  /*79e0*/  SHF.L.U32 R43, R74, 0x10, RZ ;  /* 0x000000104a2b7819 */ /* 0x000fe200000006ff */
[----:B------:R-:W-:Y:S01]  /*79f0*/  FMUL R28, R38, R32 ;  /* 0x00000020261c7220 */ /* 0x000fe20000400000 */
[----:B------:R-:W-:Y:S01]  /*7a00*/  LOP3.LUT R42, R74, 0xffff0000, RZ, 0xc0, !PT ;  /* 0xffff00004a2a7812 */ /* 0x000fe200078ec0ff */
[C---:B------:R-:W-:Y:S01]  /*7a10*/  FMUL R29, R38.reuse, R33 ;  /* 0x00000021261d7220 */ /* 0x040fe20000400000 */
[----:B------:R-:W-:Y:S01]  /*7a20*/  SHF.L.U32 R45, R75, 0x10, RZ ;  /* 0x000000104b2d7819 */ /* 0x000fe200000006ff */
[C---:B------:R-:W-:Y:S01]  /*7a30*/  FMUL R30, R38.reuse, R34 ;  /* 0x00000022261e7220 */ /* 0x040fe20000400000 */
[----:B------:R-:W-:Y:S01]  /*7a40*/  FFMA R31, R41, R40, R31 ;  /* 0x00000028291f7223 */ /* 0x000fe2000000001f */
[----:B------:R-:W-:Y:S01]  /*7a50*/  FMUL R35, R38, R35 ;  /* 0x0000002326237220 */ /* 0x000fe20000400000 */
[----:B------:R-:W-:Y:S01]  /*7a60*/  F2FP.BF16.F32.PACK_AB R105, R23, R18 ;  /* 0x000000121769723e */ /* 0x000fe200000010ff */
[----:B------:R-:W-:Y:S01]  /*7a70*/  FFMA R28, R41, R43, R28 ;  /* 0x0000002b291c7223 */ /* 0x000fe2000000001c */
[----:B------:R-:W-:Y:S01]  /*7a80*/  F2FP.BF16.F32.PACK_AB R106, R21, R20 ;  /* 0x00000014156a723e */ /* 0x000fe200000010ff */
[----:B------:R-:W-:Y:S01]  /*7a90*/  FFMA R29, R41, R42, R29 ;  /* 0x0000002a291d7223 */ /* 0x000fe2000000001d */
[----:B------:R-:W-:Y:S01]  /*7aa0*/  F2FP.BF16.F32.PACK_AB R107, R27, R22 ;  /* 0x000000161b6b723e */ /* 0x000fe200000010ff */
[C---:B------:R-:W-:Y:S01]  /*7ab0*/  FFMA R30, R41.reuse, R45, R30 ;  /* 0x0000002d291e7223 */ /* 0x040fe2000000001e */
[----:B------:R-:W-:Y:S01]  /*7ac0*/  FFMA R35, R41, R44, R35 ;  /* 0x0000002c29237223 */ /* 0x000fe20000000023 */
[----:B------:R-:W-:Y:S02]  /*7ad0*/  F2FP.BF16.F32.PACK_AB R108, R25, R24 ;  /* 0x00000018196c723e */ /* 0x000fe400000010ff */
[----:B------:R1:W-:Y:S01]  /*7ae0*/  STS.128 [R95+0x20], R104 ;  /* 0x000020685f007388 */ /* 0x0003e20000000c00 */
[----:B------:R-:W-:Y:S02]  /*7af0*/  F2FP.BF16.F32.PACK_AB R109, R31, R26 ;  /* 0x0000001a1f6d723e */ /* 0x000fe400000010ff */
[----:B------:R-:W-:Y:S02]  /*7b00*/  F2FP.BF16.F32.PACK_AB R110, R29, R28 ;  /* 0x0000001c1d6e723e */ /* 0x000fe400000010ff */
[----:B------:R-:W-:Y:S05]  /*7b10*/  F2FP.BF16.F32.PACK_AB R111, R35, R30 ;  /* 0x0000001e236f723e */ /* 0x000fea00000010ff */
[----:B------:R1:W-:Y:S01]  /*7b20*/  STS.128 [R91+0x30], R108 ;  /* 0x0000306c5b007388 */ /* 0x0003e20000000c00 */
[----:B------:R-:W-:Y:S01]  /*7b30*/  @!PT LDS RZ, [RZ] ;  /* 0x00000000fffff984 */ /* 0x000fe20000000800 */
[----:B------:R-:W-:Y:S01]  /*7b40*/  @!PT LDS RZ, [RZ] ;  /* 0x00000000fffff984 */ /* 0x000fe20000000800 */
[----:B------:R-:W-:Y:S01]  /*7b50*/  @!PT LDS RZ, [RZ] ;  /* 0x00000000fffff984 */ /* 0x000fe20000000800 */
[----:B------:R-:W-:Y:S01]  /*7b60*/  @!PT LDS RZ, [RZ] ;  /* 0x00000000fffff984 */ /* 0x000fe20000000800 */
[----:B------:R3:W-:Y:S07]  /*7b70*/  MEMBAR.ALL.CTA ;  /* 0x0000000000007992 */ /* 0x0007ee0000008000 */
[----:B---3--:R-:W3:Y:S02]  /*7b80*/  FENCE.VIEW.ASYNC.S ;  /* 0x00000000000073c6 */ /* 0x008ee40000000000 */
[----:B---3--:R-:W-:Y:S06]  /*7b90*/  BAR.SYNC.DEFER_BLOCKING 0x1, 0x80 ;  /* 0x0042000000007b1d */ /* 0x008fec0000010000 */
[----:B------:R-:W-:Y:S05]  /*7ba0*/  @P0 BRA `(.L_x_130) ;  /* 0x0000000000280947 */ /* 0x000fea0003800000 */
[----:B------:R-:W-:Y:S01]  /*7bb0*/  UIADD3 UR4, UPT, UPT, UR44, 0x400, URZ ;  /* 0x000004002c047890 */ /* 0x000fe2000fffe0ff */
[----:B------:R-:W-:Y:S05]  /*7bc0*/  UMOV UR51, UR36 ;  /* 0x0000002400337c82 */ /* 0x000fea0008000000 */
[----:B------:R-:W-:Y:S01]  /*7bd0*/  MOV R88, UR4 ;  /* 0x0000000400587c02 */ /* 0x000fe20008000f00 */
[----:B------:R-:W-:Y:S03]  /*7be0*/  UIADD3 UR4, UP0, UPT, UR62, 0x680, URZ ;  /* 0x000006803e047890 */ /* 0x000fe6000ff1e0ff */
[----:B------:R-:W-:Y:S01]  /*7bf0*/  R2UR UR48, R88 ;  /* 0x00000000583072ca */ /* 0x000fe200000e0000 */
[----:B------:R-:W-:Y:S11]  /*7c00*/  UIADD3.X UR5, UPT, UPT, URZ, UR63, URZ, UP0, !UPT ;  /* 0x0000003fff057290 */ /* 0x000ff600087fe4ff */
[----:B------:R-:W-:Y:S01]  /*7c10*/  @!UPT UIADD3 URZ, UPT, UPT, URZ, URZ, URZ ;  /* 0x000000fffffff290 */ /* 0x000fe2000fffe0ff */
[----:B------:R3:W-:Y:S01]  /*7c20*/  UTMASTG.3D [UR48], [UR4] ;  /* 0x00000030040073b5 */ /* 0x0007e20008010000 */
[----:B------:R0:W-:Y:S01]  /*7c30*/  UTMACMDFLUSH ;  /* 0x00000000000079b7 */ /* 0x0001e20000000000 */
[----:B---3--:R-:W-:Y:S04]  /*7c40*/  DEPBAR.LE SB0, 0x1 ;  /* 0x000080400000791a */ /* 0x008fe80000000000 */
.L_x_130:
[----:B------:R-:W-:Y:S05]  /*7c50*/  BSYNC.RECONVERGENT B0 ;  /* 0x0000000000007941 */ /* 0x000fea0003800200 */
.L_x_129:
[----:B------:R-:W-:Y:S01]  /*7c60*/  BAR.SYNC.DEFER_BLOCKING 0x1, 0x80 ;  /* 0x0042000000007b1d */ /* 0x000fe20000010000 */
[----:B------:R-:W-:Y:S01]  /*7c70*/  ISETP.NE.AND P1, PT, R100, RZ, PT ;  /* 0x000000ff6400720c */ /* 0x000fe20003f25270 */
[----:B------:R-:W-:Y:S01]  /*7c80*/  UISETP.NE.AND UP0, UPT, UR47, URZ, UPT ;  /* 0x000000ff2f00728c */ /* 0x000fe2000bf05270 */
[----:B------:R-:W-:Y:S11]  /*7c90*/  LEA R3, R46, UR44, 0x3 ;  /* 0x0000002c2e037c11 */ /* 0x000ff6000f8e18ff */
[----:B------:R-:W-:Y:S01]  /*7ca0*/  @P1 SHF.L.U32 R4, R94, 0x1f, RZ ;  /* 0x0000001f5e041819 */ /* 0x000fe200000006ff */
[----:B------:R-:W-:Y:S06]  /*7cb0*/  BRA.U !UP0, `(.L_x_131) ;  /* 0x0000000108247547 */ /* 0x000fec000b800000 */
[----:B------:R-:W3:Y:S01]  /*7cc0*/  S2R R0, SR_CgaCtaId ;  /* 0x0000000000007919 */ /* 0x000ee20000008800 */
[----:B------:R-:W-:Y:S01]  /*7cd0*/  IMAD.U32 R2, RZ, RZ, UR46 ;  /* 0x0000002eff027e24 */ /* 0x000fe2000f8e00ff */
[----:B------:R-:W-:Y:S04]  /*7ce0*/  UIADD3 UR4, UPT, UPT, UR46, 0x1, URZ ;  /* 0x000000012e047890 */ /* 0x000fe8000fffe0ff */
[----:B------:R-:W-:Y:S01]  /*7cf0*/  @P1 LEA R2, R2, UR44, 0x3 ;  /* 0x0000002c02021c11 */ /* 0x000fe2000f8e18ff */
[----:B------:R-:W-:Y:S04]  /*7d00*/  UISETP.NE.AND UP0, UPT, UR4, 0x4, UPT ;  /* 0x000000040400788c */ /* 0x000fe8000bf05270 */
[----:B------:R-:W-:Y:S01]  /*7d10*/  @P1 VIADD R5, R2, 0x120 ;  /* 0x0000012002051836 */ /* 0x000fe20000000000 */
[----:B------:R-:W-:Y:S04]  /*7d20*/  USEL UR46, UR4, URZ, UP0 ;  /* 0x000000ff042e7287 */ /* 0x000fe80008000000 */
[----:B---3--:R-:W-:Y:S04]  /*7d30*/  @P1 PRMT R0, R0, 0x654, R5 ;  /* 0x0000065400001816 */ /* 0x008fe80000000005 */
[----:B------:R3:W-:Y:S04]  /*7d40*/  @P1 SYNCS.ARRIVE.TRANS64.RED.A1T0 RZ, [R0+URZ], RZ ;  /* 0x000000ff00ff19a7 */ /* 0x0007e800081004ff */
.L_x_131:
[----:B------:R-:W4:Y:S01]  /*7d50*/  @P1 SYNCS.PHASECHK.TRANS64.TRYWAIT P0, [R3+URZ+0x100], R4 ;  /* 0x00010004030015a7 */ /* 0x000f2200080011ff */
[----:B------:R-:W-:Y:S01]  /*7d60*/  BSSY B1, `(.L_x_132) ;  /* 0x0000016000017945 */ /* 0x000fe20003800000 */
[----:B----4-:R-:W-:Y:S03]  /*7d70*/  @P1 SEL R47, RZ, 0x1, !P0 ;  /* 0x00000001ff2f1807 */ /* 0x010fe60004000000 */
[----:B------:R-:W-:Y:S05]  /*7d80*/  @!P1 BRA `(.L_x_133) ;  /* 0x00000000004c9947 */ /* 0x000fea0003800000 */
[----:B------:R-:W-:Y:S01]  /*7d90*/  ISETP.NE.AND P0, PT, R47, RZ, PT ;  /* 0x000000ff2f00720c */ /* 0x000fe20003f05270 */
[----:B------:R-:W-:Y:S01]  /*7da0*/  BSSY B0, `(.L_x_134) ;  /* 0x000000b000007945 */ /* 0x000fe20003800000 */
[----:B------:R-:W-:Y:S11]  /*7db0*/  ISETP.NE.AND P1, PT, R60, RZ, PT ;  /* 0x000000ff3c00720c */ /* 0x000ff60003f25270 */
[----:B------:R-:W-:Y:S02]  /*7dc0*/  @!UPT UIADD3 URZ, UPT, UPT, URZ, URZ, URZ ;  /* 0x000000fffffff290 */ /* 0x000fe4000fffe0ff */
[C---:B------:R-:W-:Y:S01]  /*7dd0*/  @P1 IMAD R6, R46.reuse, 0x2000, R97 ;  /* 0x000020002e061824 */ /* 0x040fe200078e0261 */
[C---:B------:R-:W-:Y:S01]  /*7de0*/  @P1 LEA R4, R46.reuse, R95, 0xd ;  /* 0x0000005f2e041211 */ /* 0x040fe200078e68ff */
[C---:B------:R-:W-:Y:S02]  /*7df0*/  @P1 IMAD R5, R46.reuse, 0x2000, R96 ;  /* 0x000020002e051824 */ /* 0x040fe400078e0260 */
[----:B------:R-:W-:Y:S01]  /*7e00*/  @P1 IMAD R2, R46, 0x2000, R91 ;  /* 0x000020002e021824 */ /* 0x000fe200078e025b */
[----:B------:R-:W-:Y:S06]  /*7e10*/  @P0 BRA `(.L_x_135) ;  /* 0x00000000000c0947 */ /* 0x000fec0003800000 */
[----:B---3--:R-:W-:Y:S04]  /*7e20*/  SHF.L.U32 R0, R94, 0x1f, RZ ;  /* 0x0000001f5e007819 */ /* 0x008fe800000006ff */
[----:B------:R-:W3:Y:S02]  /*7e30*/  SYNCS.PHASECHK.TRANS64.TRYWAIT P0, [R3+URZ+0x100], R0 ;  /* 0x00010000030075a7 */ /* 0x000ee400080011ff */
[----:B---3--:R-:W-:Y:S05]  /*7e40*/  @!P0 BRA `(.L_x_136) ;  /* 0x0000003400e08947 */ /* 0x008fea0003800000 */
.L_x_135:
[----:B------:R-:W-:Y:S05]  /*7e50*/  BSYNC B0 ;  /* 0x0000000000007941 */ /* 0x000fea0003800000 */
.L_x_134:
[----:B------:R-:W-:Y:S02]  /*7e60*/  ISETP.NE.AND P0, PT, R60, RZ, PT ;  /* 0x000000ff3c00720c */ /* 0x000fe40003f05270 */
[----:B------:R-:W-:Y:S11]  /*7e70*/  IADD3 R46, PT, PT, R46, 0x1, RZ ;  /* 0x000000012e2e7810 */ /* 0x000ff60007ffe0ff */
[----:B------:R4:W1:Y:S04]  /*7e80*/  @P0 LDS.128 R48, [R6] ;  /* 0x0000000006300984 */ /* 0x0008680000000c00 */
[----:B------:R4:W1:Y:S04]  /*7e90*/  @P0 LDS.128 R56, [R5+0x10] ;  /* 0x0000100005380984 */ /* 0x0008680000000c00 */
[----:B------:R4:W1:Y:S04]  /*7ea0*/  @P0 LDS.128 R64, [R4+0x20] ;  /* 0x0000200004400984 */ /* 0x0008680000000c00 */
[----:B------:R4:W1:Y:S02]  /*7eb0*/  @P0 LDS.128 R72, [R2+0x30] ;  /* 0x0000300002480984 */ /* 0x0008640000000c00 */
.L_x_133:
[----:B------:R-:W-:Y:S05]  /*7ec0*/  BSYNC B1 ;  /* 0x0000000000017941 */ /* 0x000fea0003800000 */
.L_x_132:
[----:B---3--:R-:W-:Y:S05]  /*7ed0*/  VIADD R0, R39, 0x20 ;  /* 0x0000002027007836 */ /* 0x008fea0000000000 */
[----:B------:R-:W-:Y:S04]  /*7ee0*/  SHF.R.U32.HI R0, RZ, 0x15, R0 ;  /* 0x00000015ff007819 */ /* 0x000fe80000011600 */
[----:B------:R-:W-:Y:S11]  /*7ef0*/  LOP3.LUT P0, RZ, R0, 0x3, R85, 0x48, !PT ;  /* 0x0000000300ff7812 */ /* 0x000ff60007804855 */
[----:B------:R-:W-:Y:S02]  /*7f00*/  @!UPT UIADD3 URZ, UPT, UPT, URZ, URZ, URZ ;  /* 0x000000fffffff290 */ /* 0x000fe4000fffe0ff */
[----:B------:R-:W-:Y:S05]  /*7f10*/  @!P0 BRA `(.L_x_137) ;  /* 0x0000000000408947 */ /* 0x000fea0003800000 */
[----:B------:R-:W3:Y:S01]  /*7f20*/  LDCU.64 UR8, c[0x4][0x70] ;  /* 0x01000e00ff0877ac */ /* 0x000ee20008000a00 */
[----:B------:R-:W-:Y:S01]  /*7f30*/  MOV R3, 0x0 ;  /* 0x0000000000037802 */ /* 0x000fe20000000f00 */
[----:B------:R-:W-:Y:S02]  /*7f40*/  HFMA2 R12, -RZ, RZ, 0, 5.9604644775390625e-08 ;  /* 0x00000001ff0c7431 */ /* 0x000fe400000001ff */
[----:B------:R-:W-:Y:S02]  /*7f50*/  IMAD.MOV.U32 R8, RZ, RZ, 0x192 ;  /* 0x00000192ff087424 */ /* 0x000fe400078e00ff */
[----:B------:R-:W-:Y:S01]  /*7f60*/  IMAD.MOV.U32 R13, RZ, RZ, RZ ;  /* 0x000000ffff0d7224 */ /* 0x000fe200078e00ff */
[----:B------:R-:W5:Y:S01]  /*7f70*/  LDCU.64 UR6, c[0x4][0x78] ;  /* 0x01000f00ff0677ac */ /* 0x000f620008000a00 */
[----:B----4-:R-:W4:Y:S01]  /*7f80*/  LDC.64 R2, c[0x4][R3] ;  /* 0x0100000003027b82 */ /* 0x010f220000000a00 */
        /* <DEDUP_REMOVED lines=9> */
.L_x_137:
[C---:B-1----:R-:W-:Y:S01]  /*8020*/  SHF.L.U32 R40, R48.reuse, 0x10, RZ ;  /* 0x0000001030287819 */ /* 0x042fe200000006ff */
[----:B------:R-:W-:Y:S05]  /*8030*/  WARPSYNC.ALL ;  /* 0x0000000000007948 */ /* 0x000fea0003800000 */
[----:B------:R-:W-:Y:S01]  /*8040*/  R2UR UR4, R39 ;  /* 0x00000000270472ca */ /* 0x000fe200000e0000 */
[----:B------:R-:W1:Y:S01]  /*8050*/  S2R R102, SR_CgaCtaId ;  /* 0x0000000000667919 */ /* 0x000e620000008800 */
[----:B------:R-:W-:Y:S01]  /*8060*/  LOP3.LUT R43, R48, 0xffff0000, RZ, 0xc0, !PT ;  /* 0xffff0000302b7812 */ /* 0x000fe200078ec0ff */
[----:B------:R-:W-:Y:S01]  /*8070*/  BSSY.RECONVERGENT B0, `(.L_x_138) ;  /* 0x000008d000007945 */ /* 0x000fe20003800200 */
[----:B------:R-:W-:Y:S02]  /*8080*/  LOP3.LUT R42, R49, 0xffff0000, RZ, 0xc0, !PT ;  /* 0xffff0000312a7812 */ /* 0x000fe400078ec0ff */
[----:B------:R-:W-:Y:S02]  /*8090*/  LOP3.LUT R44, R50, 0xffff0000, RZ, 0xc0, !PT ;  /* 0xffff0000322c7812 */ /* 0x000fe400078ec0ff */
[----:B------:R-:W-:Y:S02]  /*80a0*/  SHF.L.U32 R45, R59, 0x10, RZ ;  /* 0x000000103b2d7819 */ /* 0x000fe400000006ff */
[----:B------:R-:W-:Y:S02]  /*80b0*/  ISETP.NE.AND P6, PT, R100, RZ, PT ;  /* 0x000000ff6400720c */ /* 0x000fe40003fc5270 */
[----:B------:R-:W-:Y:S01]  /*80c0*/  ISETP.NE.AND P0, PT, R99, RZ, PT ;  /* 0x000000ff6300720c */ /* 0x000fe20003f05270 */
[----:B----4-:R-:W3:Y:S01]  /*80d0*/  LDTM.x32 R4, tmem[UR4+0x20] ;  /* 0x00002004000479ee */ /* 0x010ee200082c0000 */
[----:B------:R-:W-:Y:S02]  /*80e0*/  MOV R61, UR46 ;  /* 0x0000002e003d7c02 */ /* 0x000fe40008000f00 */
[----:B------:R-:W-:Y:S07]  /*80f0*/  LEA R62, R46, UR44, 0x3 ;  /* 0x0000002c2e3e7c11 */ /* 0x000fee000f8e18ff */
[----:B------:R-:W-:Y:S02]  /*8100*/  @P6 LEA R61, R61, UR44, 0x3 ;  /* 0x0000002c3d3d6c11 */ /* 0x000fe4000f8e18ff */
[----:B------:R-:W-:Y:S02]  /*8110*/  @P6 SHF.L.U32 R63, R94, 0x1f, RZ ;  /* 0x0000001f5e3f6819 */ /* 0x000fe400000006ff */
[----:B------:R-:W-:Y:S04]  /*8120*/  @P6 IADD3 R61, PT, PT, R61, 0x120, RZ ;  /* 0x000001203d3d6810 */ /* 0x000fe80007ffe0ff */
[----:B-1----:R-:W-:Y:S01]  /*8130*/  @P6 PRMT R61, R102, 0x654, R61 ;  /* 0x00000654663d6816 */ /* 0x002fe2000000003d */
[C---:B---3--:R-:W-:Y:S01]  /*8140*/  FMUL R0, R38.reuse, R4 ;  /* 0x0000000426007220 */ /* 0x048fe20000400000 */
[C---:B------:R-:W-:Y:S01]  /*8150*/  FMUL R2, R38.reuse, R5 ;  /* 0x0000000526027220 */ /* 0x040fe20000400000 */
[C---:B------:R-:W-:Y:S01]  /*8160*/  FMUL R3, R38.reuse, R6 ;  /* 0x0000000626037220 */ /* 0x040fe20000400000 */
[C---:B------:R-:W-:Y:S01]  /*8170*/  FMUL R7, R38.reuse, R7 ;  /* 0x0000000726077220 */ /* 0x040fe20000400000 */
[----:B------:R-:W-:Y:S01]  /*8180*/  FFMA R0, R41, R40, R0 ;  /* 0x0000002829007223 */ /* 0x000fe20000000000 */
[----:B------:R-:W-:Y:S01]  /*8190*/  SHF.L.U32 R40, R49, 0x10, RZ ;  /* 0x0000001031287819 */ /* 0x000fe200000006ff */
[----:B------:R-:W-:Y:S01]  /*81a0*/  FFMA R2, R41, R43, R2 ;  /* 0x0000002b29027223 */ /* 0x000fe20000000002 */
[----:B------:R-:W-:Y:S01]  /*81b0*/  SHF.L.U32 R43, R51, 0x10, RZ ;  /* 0x00000010332b7819 */ /* 0x000fe200000006ff */
[C---:B------:R-:W-:Y:S01]  /*81c0*/  FMUL R4, R38.reuse, R8 ;  /* 0x0000000826047220 */ /* 0x040fe20000400000 */
[----:B------:R-:W-:Y:S01]  /*81d0*/  FMUL R5, R38, R9 ;  /* 0x0000000926057220 */ /* 0x000fe20000400000 */
[C---:B------:R-:W-:Y:S01]  /*81e0*/  FFMA R3, R41.reuse, R40, R3 ;  /* 0x0000002829037223 */ /* 0x040fe20000000003 */
[----:B------:R-:W-:Y:S01]  /*81f0*/  SHF.L.U32 R40, R50, 0x10, RZ ;  /* 0x0000001032287819 */ /* 0x000fe200000006ff */
[----:B------:R-:W-:Y:S01]  /*8200*/  FFMA R7, R41, R42, R7 ;  /* 0x0000002a29077223 */ /* 0x000fe20000000007 */
[----:B------:R-:W-:Y:S01]  /*8210*/  LOP3.LUT R42, R51, 0xffff0000, RZ, 0xc0, !PT ;  /* 0xffff0000332a7812 */ /* 0x000fe200078ec0ff */
[----:B------:R-:W-:Y:S01]  /*8220*/  FMUL R6, R38, R10 ;  /* 0x0000000a26067220 */ /* 0x000fe20000400000 */
[----:B------:R-:W-:Y:S01]  /*8230*/  F2FP.BF16.F32.PACK_AB R52, R2, R0 ;  /* 0x000000000234723e */ /* 0x000fe200000010ff */
        /* <DEDUP_REMOVED lines=18> */
[C---:B------:R-:W-:Y:S01]  /*8360*/  LOP3.LUT R42, R58.reuse, 0xffff0000, RZ, 0xc0, !PT ;  /* 0xffff00003a2a7812 */ /* 0x040fe200078ec0ff */
[----:B------:R-:W-:Y:S01]  /*8370*/  FFMA R10, R41, R43, R10 ;  /* 0x0000002b290a7223 */ /* 0x000fe2000000000a */
[----:B------:R-:W-:Y:S01]  /*8380*/  SHF.L.U32 R43, R58, 0x10, RZ ;  /* 0x000000103a2b7819 */ /* 0x000fe200000006ff */
[C---:B------:R-:W-:Y:S01]  /*8390*/  FMUL R15, R38.reuse, R15 ;  /* 0x0000000f260f7220 */ /* 0x040fe20000400000 */
[----:B------:R-:W-:Y:S01]  /*83a0*/  F2FP.BF16.F32.PACK_AB R68, R9, R8 ;  /* 0x000000080944723e */ /* 0x000fe200000010ff */
[C---:B------:R-:W-:Y:S01]  /*83b0*/  FMUL R12, R38.reuse, R16 ;  /* 0x00000010260c7220 */ /* 0x040fe20000400000 */
[----:B------:R-:W-:Y:S01]  /*83c0*/  FMUL R13, R38, R17 ;  /* 0x00000011260d7220 */ /* 0x000fe20000400000 */
[----:B------:R-:W-:Y:S01]  /*83d0*/  FFMA R15, R41, R40, R15 ;  /* 0x00000028290f7223 */ /* 0x000fe2000000000f */
[----:B------:R-:W-:Y:S01]  /*83e0*/  LOP3.LUT R40, R59, 0xffff0000, RZ, 0xc0, !PT ;  /* 0xffff00003b287812 */ /* 0x000fe200078ec0ff */
[----:B------:R-:W-:Y:S01]  /*83f0*/  FFMA R12, R41, R43, R12 ;  /* 0x0000002b290c7223 */ /* 0x000fe2000000000c */
[----:B------:R-:W-:Y:S01]  /*8400*/  SHF.L.U32 R43, R64, 0x10, RZ ;  /* 0x00000010402b7819 */ /* 0x000fe200000006ff */
[----:B------:R-:W-:Y:S01]  /*8410*/  FMUL R14, R38, R18 ;  /* 0x00000012260e7220 */ /* 0x000fe20000400000 */
[----:B------:R-:W-:Y:S01]  /*8420*/  F2FP.BF16.F32.PACK_AB R69, R15, R10 ;  /* 0x0000000a0f45723e */ /* 0x000fe200000010ff */
[----:B------:R1:W-:Y:S01]  /*8430*/  STS.128 [R97+0x2000], R52 ;  /* 0x0020003461007388 */ /* 0x0003e20000000c00 */
[----:B------:R-:W-:Y:S01]  /*8440*/  FFMA R13, R41, R42, R13 ;  /* 0x0000002a290d7223 */ /* 0x000fe2000000000d */
[----:B------:R-:W-:Y:S01]  /*8450*/  LOP3.LUT R42, R64, 0xffff0000, RZ, 0xc0, !PT ;  /* 0xffff0000402a7812 */ /* 0x000fe200078ec0ff */
[C---:B------:R-:W-:Y:S01]  /*8460*/  FMUL R19, R38.reuse, R19 ;  /* 0x0000001326137220 */ /* 0x040fe20000400000 */
[C---:B------:R-:W-:Y:S01]  /*8470*/  FMUL R16, R38.reuse, R20 ;  /* 0x0000001426107220 */ /* 0x040fe20000400000 */
[C---:B------:R-:W-:Y:S01]  /*8480*/  FMUL R17, R38.reuse, R21 ;  /* 0x0000001526117220 */ /* 0x040fe20000400000 */
[----:B------:R-:W-:Y:S01]  /*8490*/  F2FP.BF16.F32.PACK_AB R70, R13, R12 ;  /* 0x0000000c0d46723e */ /* 0x000fe200000010ff */
[----:B------:R-:W-:Y:S01]  /*84a0*/  FFMA R14, R41, R45, R14 ;  /* 0x0000002d290e7223 */ /* 0x000fe2000000000e */
[----:B------:R-:W-:Y:S01]  /*84b0*/  SHF.L.U32 R45, R65, 0x10, RZ ;  /* 0x00000010412d7819 */ /* 0x000fe200000006ff */
[----:B------:R-:W-:Y:S01]  /*84c0*/  FFMA R19, R41, R40, R19 ;  /* 0x0000002829137223 */ /* 0x000fe20000000013 */
[----:B------:R-:W-:Y:S01]  /*84d0*/  LOP3.LUT R40, R65, 0xffff0000, RZ, 0xc0, !PT ;  /* 0xffff000041287812 */ /* 0x000fe200078ec0ff */
[----:B------:R-:W-:Y:S01]  /*84e0*/  FFMA R16, R41, R43, R16 ;  /* 0x0000002b29107223 */ /* 0x000fe20000000010 */
[----:B------:R-:W-:Y:S01]  /*84f0*/  SHF.L.U32 R43, R67, 0x10, RZ ;  /* 0x00000010432b7819 */ /* 0x000fe200000006ff */
[C---:B------:R-:W-:Y:S01]  /*8500*/  FMUL R18, R38.reuse, R22 ;  /* 0x0000001626127220 */ /* 0x040fe20000400000 */
[----:B------:R-:W-:Y:S01]  /*8510*/  F2FP.BF16.F32.PACK_AB R71, R19, R14 ;  /* 0x0000000e1347723e */ /* 0x000fe200000010ff */
[C---:B------:R-:W-:Y:S01]  /*8520*/  FFMA R17, R41.reuse, R42, R17 ;  /* 0x0000002a29117223 */ /* 0x040fe20000000011 */
[----:B------:R-:W-:Y:S01]  /*8530*/  FMUL R23, R38, R23 ;  /* 0x0000001726177220 */ /* 0x000fe20000400000 */
[----:B------:R-:W-:Y:S01]  /*8540*/  SHF.L.U32 R42, R66, 0x10, RZ ;  /* 0x00000010422a7819 */ /* 0x000fe200000006ff */
[----:B------:R-:W-:Y:S01]  /*8550*/  FMUL R20, R38, R24 ;  /* 0x0000001826147220 */ /* 0x000fe20000400000 */
[----:B------:R3:W-:Y:S01]  /*8560*/  STS.128 [R96+0x2010], R68 ;  /* 0x0020104460007388 */ /* 0x0007e20000000c00 */
[----:B------:R-:W-:Y:S01]  /*8570*/  FFMA R18, R41, R45, R18 ;  /* 0x0000002d29127223 */ /* 0x000fe20000000012 */
[----:B------:R-:W-:Y:S01]  /*8580*/  SHF.L.U32 R45, R75, 0x10, RZ ;  /* 0x000000104b2d7819 */ /* 0x000fe200000006ff */
[C---:B------:R-:W-:Y:S01]  /*8590*/  FFMA R23, R41.reuse, R40, R23 ;  /* 0x0000002829177223 */ /* 0x040fe20000000017 */
[----:B------:R-:W-:Y:S01]  /*85a0*/  LOP3.LUT R40, R66, 0xffff0000, RZ, 0xc0, !PT ;  /* 0xffff000042287812 */ /* 0x000fe200078ec0ff */
[----:B------:R-:W-:Y:S01]  /*85b0*/  FFMA R20, R41, R42, R20 ;  /* 0x0000002a29147223 */ /* 0x000fe20000000014 */
[----:B------:R-:W-:Y:S01]  /*85c0*/  LOP3.LUT R42, R67, 0xffff0000, RZ, 0xc0, !PT ;  /* 0xffff0000432a7812 */ /* 0x000fe200078ec0ff */
[C---:B------:R-:W-:Y:S01]  /*85d0*/  FMUL R21, R38.reuse, R25 ;  /* 0x0000001926157220 */ /* 0x040fe20000400000 */
[C---:B------:R-:W-:Y:S01]  /*85e0*/  FMUL R22, R38.reuse, R26 ;  /* 0x0000001a26167220 */ /* 0x040fe20000400000 */
[C---:B------:R-:W-:Y:S01]  /*85f0*/  FMUL R27, R38.reuse, R27 ;  /* 0x0000001b261b7220 */ /* 0x040fe20000400000 */
[----:B------:R-:W-:Y:S01]  /*8600*/  FMUL R24, R38, R28 ;  /* 0x0000001c26187220 */ /* 0x000fe20000400000 */
        /* <DEDUP_REMOVED lines=8> */
[----:B------:R-:W-:Y:S01]  /*8690*/  FFMA R24, R41, R40, R24 ;  /* 0x0000002829187223 */ /* 0x000fe20000000018 */
[----:B------:R-:W-:Y:S01]  /*86a0*/  LOP3.LUT R40, R73, 0xffff0000, RZ, 0xc0, !PT ;  /* 0xffff000049287812 */ /* 0x000fe200078ec0ff */
[C---:B------:R-:W-:Y:S01]  /*86b0*/  FFMA R25, R41.reuse, R42, R25 ;  /* 0x0000002a29197223 */ /* 0x040fe20000000019 */
[----:B------:R-:W-:Y:S01]  /*86c0*/  FMUL R31, R38, R31 ;  /* 0x0000001f261f7220 */ /* 0x000fe20000400000 */
[C---:B------:R-:W-:Y:S01]  /*86d0*/  FFMA R26, R41.reuse, R43, R26 ;  /* 0x0000002b291a7223 */ /* 0x040fe2000000001a */
[----:B------:R-:W-:Y:S01]  /*86e0*/  SHF.L.U32 R43, R74, 0x10, RZ ;  /* 0x000000104a2b7819 */ /* 0x000fe200000006ff */
[----:B------:R-:W-:Y:S01]  /*86f0*/  FMUL R28, R38, R32 ;  /* 0x00000020261c7220 */ /* 0x000fe20000400000 */
[----:B------:R-:W-:Y:S01]  /*8700*/  LOP3.LUT R42, R74, 0xffff0000, RZ, 0xc0, !PT ;  /* 0xffff00004a2a7812 */ /* 0x000fe200078ec0ff */
[C---:B------:R-:W-:Y:S01]  /*8710*/  FMUL R29, R38.reuse, R33 ;  /* 0x00000021261d7220 */ /* 0x040fe20000400000 */
[C---:B------:R-:W-:Y:S01]  /*8720*/  FMUL R30, R38.reuse, R34 ;  /* 0x00000022261e7220 */ /* 0x040fe20000400000 */
[----:B------:R-:W-:Y:S01]  /*8730*/  FFMA R31, R41, R40, R31 ;  /* 0x00000028291f7223 */ /* 0x000fe2000000001f */
[----:B------:R-:W-:Y:S01]  /*8740*/  FMUL R35, R38, R35 ;  /* 0x0000002326237220 */ /* 0x000fe20000400000 */
[----:B-1----:R-:W-:Y:S01]  /*8750*/  F2FP.BF16.F32.PACK_AB R52, R17, R16 ;  /* 0x000000101134723e */ /* 0x002fe200000010ff */
[----:B------:R-:W-:Y:S01]  /*8760*/  FFMA R28, R41, R43, R28 ;  /* 0x0000002b291c7223 */ /* 0x000fe2000000001c */
[----:B------:R-:W-:Y:S01]  /*8770*/  F2FP.BF16.F32.PACK_AB R53, R23, R18 ;  /* 0x000000121735723e */ /* 0x000fe200000010ff */
[----:B------:R-:W-:Y:S01]  /*8780*/  FFMA R29, R41, R42, R29 ;  /* 0x0000002a291d7223 */ /* 0x000fe2000000001d */
[----:B------:R-:W-:Y:S01]  /*8790*/  F2FP.BF16.F32.PACK_AB R54, R21, R20 ;  /* 0x000000141536723e */ /* 0x000fe200000010ff */
[----:B------:R-:W-:Y:S01]  /*87a0*/  FFMA R30, R41, R45, R30 ;  /* 0x0000002d291e7223 */ /* 0x000fe2000000001e */
[----:B------:R-:W-:Y:S01]  /*87b0*/  F2FP.BF16.F32.PACK_AB R55, R27, R22 ;  /* 0x000000161b37723e */ /* 0x000fe200000010ff */
[----:B------:R-:W-:Y:S01]  /*87c0*/  FFMA R35, R41, R44, R35 ;  /* 0x0000002c29237223 */ /* 0x000fe20000000023 */
[----:B------:R-:W-:Y:S02]  /*87d0*/  F2FP.BF16.F32.PACK_AB R104, R25, R24 ;  /* 0x000000181968723e */ /* 0x000fe400000010ff */
[----:B------:R-:W-:Y:S01]  /*87e0*/  F2FP.BF16.F32.PACK_AB R105, R31, R26 ;  /* 0x0000001a1f69723e */ /* 0x000fe200000010ff */
[----:B------:R3:W-:Y:S01]  /*87f0*/  STS.128 [R95+0x2020], R52 ;  /* 0x002020345f007388 */ /* 0x0007e20000000c00 */
        /* <DEDUP_REMOVED lines=8> */
[----:B-1----:R-:W1:Y:S02]  /*8880*/  FENCE.VIEW.ASYNC.S ;  /* 0x00000000000073c6 */ /* 0x002e640000000000 */
[----:B-1----:R-:W-:Y:S06]  /*8890*/  BAR.SYNC.DEFER_BLOCKING 0x1, 0x80 ;  /* 0x0042000000007b1d */ /* 0x002fec0000010000 */
[----:B------:R-:W-:Y:S05]  /*88a0*/  @P0 BRA `(.L_x_139) ;  /* 0x0000000000240947 */ /* 0x000fea0003800000 */
[----:B------:R-:W-:Y:S02]  /*88b0*/  UIADD3 UR4, UP0, UPT, UR62, 0x680, URZ ;  /* 0x000006803e047890 */ /* 0x000fe4000ff1e0ff */
[----:B------:R-:W-:Y:S02]  /*88c0*/  UIADD3 UR9, UPT, UPT, UR49, 0x20, URZ ;  /* 0x0000002031097890 */ /* 0x000fe4000fffe0ff */
[----:B------:R-:W-:Y:S02]  /*88d0*/  UIADD3 UR8, UPT, UPT, UR44, 0x2400, URZ ;  /* 0x000024002c087890 */ /* 0x000fe4000fffe0ff */
[----:B------:R-:W-:Y:S01]  /*88e0*/  UIADD3.X UR5, UPT, UPT, URZ, UR63, URZ, UP0, !UPT ;  /* 0x0000003fff057290 */ /* 0x000fe200087fe4ff */
[----:B------:R-:W-:Y:S01]  /*88f0*/  UMOV UR10, UR50 ;  /* 0x00000032000a7c82 */ /* 0x000fe20008000000 */
[----:B------:R-:W-:Y:S07]  /*8900*/  UMOV UR11, UR36 ;  /* 0x00000024000b7c82 */ /* 0x000fee0008000000 */
[----:B------:R1:W-:Y:S01]  /*8910*/  UTMASTG.3D [UR8], [UR4] ;  /* 0x00000008040073b5 */ /* 0x0003e20008010000 */
[----:B------:R0:W-:Y:S01]  /*8920*/  UTMACMDFLUSH ;  /* 0x00000000000079b7 */ /* 0x0001e20000000000 */
[----:B-1----:R-:W-:Y:S04]  /*8930*/  DEPBAR.LE SB0, 0x1 ;  /* 0x000080400000791a */ /* 0x002fe80000000000 */
.L_x_139:
[----:B------:R-:W-:Y:S05]  /*8940*/  BSYNC.RECONVERGENT B0 ;  /* 0x0000000000007941 */ /* 0x000fea0003800200 */
.L_x_138:
[----:B------:R-:W-:Y:S01]  /*8950*/  BAR.SYNC.DEFER_BLOCKING 0x1, 0x80 ;  /* 0x0042000000007b1d */ /* 0x000fe20000010000 */
[----:B------:R-:W-:Y:S04]  /*8960*/  UIADD3 UR4, UPT, UPT, UR46, 0x1, URZ ;  /* 0x000000012e047890 */ /* 0x000fe8000fffe0ff */
[----:B------:R-:W-:Y:S04]  /*8970*/  UISETP.NE.AND UP0, UPT, UR4, 0x4, UPT ;  /* 0x000000040400788c */ /* 0x000fe8000bf05270 */
[----:B------:R-:W-:Y:S01]  /*8980*/  USEL UR45, UR4, URZ, UP0 ;  /* 0x000000ff042d7287 */ /* 0x000fe20008000000 */
[----:B------:R1:W-:Y:S01]  /*8990*/  @P6 SYNCS.ARRIVE.TRANS64.RED.A1T0 RZ, [R61+URZ], RZ ;  /* 0x000000ff3dff69a7 */ /* 0x0003e200081004ff */
[----:B------:R-:W-:Y:S01]  /*89a0*/  BSSY B1, `(.L_x_140) ;  /* 0x0000017000017945 */ /* 0x000fe20003800000 */
[----:B------:R-:W4:Y:S02]  /*89b0*/  @P6 SYNCS.PHASECHK.TRANS64.TRYWAIT P0, [R62+URZ+0x100], R63 ;  /* 0x0001003f3e0065a7 */ /* 0x000f2400080011ff */
[----:B----4-:R-:W-:Y:S01]  /*89c0*/  @P6 SEL R47, RZ, 0x1, !P0 ;  /* 0x00000001ff2f6807 */ /* 0x010fe20004000000 */
[----:B-1----:R-:W-:Y:S06]  /*89d0*/  @!P6 BRA `(.L_x_141) ;  /* 0x00000000004ce947 */ /* 0x002fec0003800000 */
        /* <DEDUP_REMOVED lines=9> */
[----:B------:R-:W-:Y:S04]  /*8a70*/  SHF.L.U32 R5, R94, 0x1f, RZ ;  /* 0x0000001f5e057819 */ /* 0x000fe800000006ff */
[----:B------:R-:W1:Y:S02]  /*8a80*/  SYNCS.PHASECHK.TRANS64.TRYWAIT P0, [R62+URZ+0x100], R5 ;  /* 0x000100053e0075a7 */ /* 0x000e6400080011ff */
[----:B-1----:R-:W-:Y:S05]  /*8a90*/  @!P0 BRA `(.L_x_144) ;  /* 0x0000002800e08947 */ /* 0x002fea0003800000 */
.L_x_143:
[----:B------:R-:W-:Y:S05]  /*8aa0*/  BSYNC B0 ;  /* 0x0000000000007941 */ /* 0x000fea0003800000 */
.L_x_142:
[----:B------:R-:W-:Y:S02]  /*8ab0*/  ISETP.NE.AND P0, PT, R60, RZ, PT ;  /* 0x000000ff3c00720c */ /* 0x000fe40003f05270 */
[----:B------:R-:W-:Y:S11]  /*8ac0*/  IADD3 R46, PT, PT, R46, 0x1, RZ ;  /* 0x000000012e2e7810 */ /* 0x000ff60007ffe0ff */
[----:B------:R4:W1:Y:S04]  /*8ad0*/  @P0 LDS.128 R48, [R4] ;  /* 0x0000000004300984 */ /* 0x0008680000000c00 */
[----:B------:R4:W1:Y:S04]  /*8ae0*/  @P0 LDS.128 R56, [R3+0x10] ;  /* 0x0000100003380984 */ /* 0x0008680000000c00 */
[----:B------:R4:W1:Y:S04]  /*8af0*/  @P0 LDS.128 R64, [R2+0x20] ;  /* 0x0000200002400984 */ /* 0x0008680000000c00 */
[----:B------:R4:W1:Y:S02]  /*8b00*/  @P0 LDS.128 R72, [R0+0x30] ;  /* 0x0000300000480984 */ /* 0x0008640000000c00 */
.L_x_141:
[----:B------:R-:W-:Y:S05]  /*8b10*/  BSYNC B1 ;  /* 0x0000000000017941 */ /* 0x000fea0003800000 */
.L_x_140:
[----:B----4-:R-:W-:Y:S05]  /*8b20*/  VIADD R0, R39, 0x40 ;  /* 0x0000004027007836 */ /* 0x010fea0000000000 */
[----:B------:R-:W-:Y:S04]  /*8b30*/  SHF.R.U32.HI R0, RZ, 0x15, R0 ;  /* 0x00000015ff007819 */ /* 0x000fe80000011600 */
[----:B------:R-:W-:Y:S11]  /*8b40*/  LOP3.LUT P0, RZ, R0, 0x3, R85, 0x48, !PT ;  /* 0x0000000300ff7812 */ /* 0x000ff60007804855 */
[----:B------:R-:W-:Y:S02]  /*8b50*/  @!UPT UIADD3 URZ, UPT, UPT, URZ, URZ, URZ ;  /* 0x000000fffffff290 */ /* 0x000fe4000fffe0ff */
[----:B------:R-:W-:Y:S05]  /*8b60*/  @!P0 BRA `(.L_x_145) ;  /* 0x0000000000408947 */ /* 0x000fea0003800000 */
[----:B------:R-:W1:Y:S01]  /*8b70*/  LDCU.64 UR8, c[0x4][0x70] ;  /* 0x01000e00ff0877ac */ /* 0x000e620008000a00 */
[----:B------:R-:W-:Y:S01]  /*8b80*/  MOV R3, 0x0 ;  /* 0x0000000000037802 */ /* 0x000fe20000000f00 */
[----:B------:R-:W-:Y:S02]  /*8b90*/  HFMA2 R12, -RZ, RZ, 0, 5.9604644775390625e-08 ;  /* 0x00000001ff0c7431 */ /* 0x000fe400000001ff */
[----:B------:R-:W-:Y:S02]  /*8ba0*/  IMAD.MOV.U32 R8, RZ, RZ, 0x192 ;  /* 0x00000192ff087424 */ /* 0x000fe400078e00ff */
[----:B------:R-:W-:Y:S01]  /*8bb0*/  IMAD.MOV.U32 R13, RZ, RZ, RZ ;  /* 0x000000ffff0d7224 */ /* 0x000fe200078e00ff */
[----:B------:R-:W4:Y:S01]  /*8bc0*/  LDCU.64 UR6, c[0x4][0x78] ;  /* 0x01000f00ff0677ac */ /* 0x000f220008000a00 */
[----:B------:R-:W2:Y:S01]  /*8bd0*/  LDC.64 R2, c[0x4][R3] ;  /* 0x0100000003027b82 */ /* 0x000ea20000000a00 */
[----:B------:R-:W5:Y:S01]  /*8be0*/  LDCU.64 UR4, c[0x4][0x10] ;  /* 0x01000200ff0477ac */ /* 0x000f620008000a00 */
[----:B-1----:R-:W-:Y:S01]  /*8bf0*/  MOV R5, UR9 ;  /* 0x0000000900057c02 */ /* 0x002fe20008000f00 */
[----:B------:R-:W-:Y:S01]  /*8c00*/  IMAD.U32 R4, RZ, RZ, UR8 ;  /* 0x00000008ff047e24 */ /* 0x000fe2000f8e00ff */
[----:B----4-:R-:W-:Y:S01]  /*8c10*/  MOV R7, UR7 ;  /* 0x0000000700077c02 */ /* 0x010fe20008000f00 */
[----:B------:R-:W-:Y:S01]  /*8c20*/  IMAD.U32 R6, RZ, RZ, UR6 ;  /* 0x00000006ff067e24 */ /* 0x000fe2000f8e00ff */
[----:B-----5:R-:W-:Y:S01]  /*8c30*/  MOV R11, UR5 ;  /* 0x00000005000b7c02 */ /* 0x020fe20008000f00 */
[----:B------:R-:W-:Y:S02]  /*8c40*/  IMAD.U32 R10, RZ, RZ, UR4 ;  /* 0x00000004ff0a7e24 */ /* 0x000fe4000f8e00ff */
[----:B------:R-:W-:Y:S07]  /*8c50*/  LEPC R20, `(.L_x_145) ;  /* 0x000000001014794e */ /* 0x000fee0000000000 */
[----:B--23--:R-:W-:Y:S05]  /*8c60*/  CALL.ABS.NOINC R2 ;  /* 0x0000000002007343 */ /* 0x00cfea0003c00000 */
.L_x_145:
[C---:B-1----:R-:W-:Y:S01]  /*8c70*/  SHF.L.U32 R40, R48.reuse, 0x10, RZ ;  /* 0x0000001030287819 */ /* 0x042fe200000006ff */
[----:B------:R-:W-:Y:S05]  /*8c80*/  WARPSYNC.ALL ;  /* 0x0000000000007948 */ /* 0x000fea0003800000 */
[----:B------:R-:W-:Y:S01]  /*8c90*/  R2UR UR4, R39 ;  /* 0x00000000270472ca */ /* 0x000fe200000e0000 */
[----:B------:R-:W-:Y:S01]  /*8ca0*/  BSSY.RECONVERGENT B0, `(.L_x_146) ;  /* 0x000008e000007945 */ /* 0x000fe20003800200 */
[----:B------:R-:W-:Y:S02]  /*8cb0*/  LOP3.LUT R43, R48, 0xffff0000, RZ, 0xc0, !PT ;  /* 0xffff0000302b7812 */ /* 0x000fe400078ec0ff */
[----:B------:R-:W-:Y:S02]  /*8cc0*/  SHF.L.U32 R42, R49, 0x10, RZ ;  /* 0x00000010312a7819 */ /* 0x000fe400000006ff */
[C---:B------:R-:W-:Y:S02]  /*8cd0*/  SHF.L.U32 R45, R51.reuse, 0x10, RZ ;  /* 0x00000010332d7819 */ /* 0x040fe400000006ff */
[----:B------:R-:W-:Y:S02]  /*8ce0*/  LOP3.LUT R44, R51, 0xffff0000, RZ, 0xc0, !PT ;  /* 0xffff0000332c7812 */ /* 0x000fe400078ec0ff */
[----:B------:R-:W-:Y:S02]  /*8cf0*/  ISETP.NE.AND P6, PT, R100, RZ, PT ;  /* 0x000000ff6400720c */ /* 0x000fe40003fc5270 */
[----:B------:R-:W-:Y:S01]  /*8d00*/  ISETP.NE.AND P0, PT, R99, RZ, PT ;  /* 0x000000ff6300720c */ /* 0x000fe20003f05270 */
[----:B------:R-:W1:Y:S01]  /*8d10*/  LDTM.x32 R4, tmem[UR4+0x40] ;  /* 0x00004004000479ee */ /* 0x000e6200082c0000 */
[----:B------:R-:W-:Y:S02]  /*8d20*/  MOV R61, UR45 ;  /* 0x0000002d003d7c02 */ /* 0x000fe40008000f00 */
[----:B------:R-:W-:Y:S07]  /*8d30*/  LEA R62, R46, UR44, 0x3 ;  /* 0x0000002c2e3e7c11 */ /* 0x000fee000f8e18ff */
[----:B------:R-:W-:Y:S02]  /*8d40*/  @P6 LEA R61, R61, UR44, 0x3 ;  /* 0x0000002c3d3d6c11 */ /* 0x000fe4000f8e18ff */
[----:B------:R-:W-:Y:S02]  /*8d50*/  @P6 SHF.L.U32 R63, R94, 0x1f, RZ ;  /* 0x0000001f5e3f6819 */ /* 0x000fe400000006ff */
[----:B------:R-:W-:Y:S04]  /*8d60*/  @P6 IADD3 R61, PT, PT, R61, 0x120, RZ ;  /* 0x000001203d3d6810 */ /* 0x000fe80007ffe0ff */
[----:B------:R-:W-:Y:S01]  /*8d70*/  @P6 PRMT R61, R102, 0x654, R61 ;  /* 0x00000654663d6816 */ /* 0x000fe2000000003d */
[C---:B-1----:R-:W-:Y:S01]  /*8d80*/  FMUL R0, R38.reuse, R4 ;  /* 0x0000000426007220 */ /* 0x042fe20000400000 */
        /* <DEDUP_REMOVED lines=10> */
[----:B---3--:R-:W-:Y:S01]  /*8e30*/  F2FP.BF16.F32.PACK_AB R68, R2, R0 ;  /* 0x000000000244723e */ /* 0x008fe200000010ff */
[----:B------:R-:W-:Y:S01]  /*8e40*/  FMUL R5, R38, R9 ;  /* 0x0000000926057220 */ /* 0x000fe20000400000 */
[C---:B------:R-:W-:Y:S01]  /*8e50*/  FFMA R7, R41.reuse, R40, R7 ;  /* 0x0000002829077223 */ /* 0x040fe20000000007 */
[----:B------:R-:W-:Y:S01]  /*8e60*/  SHF.L.U32 R40, R56, 0x10, RZ ;  /* 0x0000001038287819 */ /* 0x000fe200000006ff */
[C---:B------:R-:W-:Y:S01]  /*8e70*/  FMUL R6, R38.reuse, R10 ;  /* 0x0000000a26067220 */ /* 0x040fe20000400000 */
[C---:B------:R-:W-:Y:S01]  /*8e80*/  FMUL R11, R38.reuse, R11 ;  /* 0x0000000b260b7220 */ /* 0x040fe20000400000 */
[----:B------:R-:W-:Y:S01]  /*8e90*/  FFMA R4, R41, R43, R4 ;  /* 0x0000002b29047223 */ /* 0x000fe20000000004 */
[----:B------:R-:W-:Y:S01]  /*8ea0*/  SHF.L.U32 R43, R57, 0x10, RZ ;  /* 0x00000010392b7819 */ /* 0x000fe200000006ff */
[----:B------:R-:W-:Y:S01]  /*8eb0*/  FMUL R8, R38, R12 ;  /* 0x0000000c26087220 */ /* 0x000fe20000400000 */
[----:B------:R-:W-:Y:S01]  /*8ec0*/  F2FP.BF16.F32.PACK_AB R69, R7, R3 ;  /* 0x000000030745723e */ /* 0x000fe200000010ff */
[C---:B------:R-:W-:Y:S01]  /*8ed0*/  FFMA R5, R41.reuse, R42, R5 ;  /* 0x0000002a29057223 */ /* 0x040fe20000000005 */
[----:B------:R-:W-:Y:S01]  /*8ee0*/  LOP3.LUT R42, R56, 0xffff0000, RZ, 0xc0, !PT ;  /* 0xffff0000382a7812 */ /* 0x000fe200078ec0ff */
[----:B------:R-:W-:Y:S01]  /*8ef0*/  FFMA R6, R41, R45, R6 ;  /* 0x0000002d29067223 */ /* 0x000fe20000000006 */
[----:B------:R-:W-:Y:S01]  /*8f00*/  SHF.L.U32 R45, R65, 0x10, RZ ;  /* 0x00000010412d7819 */ /* 0x000fe200000006ff */
[----:B------:R-:W-:Y:S01]  /*8f10*/  FFMA R11, R41, R44, R11 ;  /* 0x0000002c290b7223 */ /* 0x000fe2000000000b */
[----:B------:R-:W-:Y:S01]  /*8f20*/  F2FP.BF16.F32.PACK_AB R70, R5, R4 ;  /* 0x000000040546723e */ /* 0x000fe200000010ff */
[----:B------:R-:W-:Y:S01]  /*8f30*/  FFMA R8, R41, R40, R8 ;  /* 0x0000002829087223 */ /* 0x000fe20000000008 */
[----:B------:R-:W-:Y:S01]  /*8f40*/  LOP3.LUT R40, R57, 0xffff0000, RZ, 0xc0, !PT ;  /* 0xffff000039287812 */ /* 0x000fe200078ec0ff */
[C---:B------:R-:W-:Y:S01]  /*8f50*/  FMUL R9, R38.reuse, R13 ;  /* 0x0000000d26097220 */ /* 0x040fe20000400000 */
[----:B------:R-:W-:Y:S01]  /*8f60*/  F2FP.BF16.F32.PACK_AB R71, R11, R6 ;  /* 0x000000060b47723e */ /* 0x000fe200000010ff */
[C---:B------:R-:W-:Y:S01]  /*8f70*/  FMUL R10, R38.reuse, R14 ;  /* 0x0000000e260a7220 */ /* 0x040fe20000400000 */
[----:B------:R-:W-:Y:S01]  /*8f80*/  LOP3.LUT R44, R75, 0xffff0000, RZ, 0xc0, !PT ;  /* 0xffff00004b2c7812 */ /* 0x000fe200078ec0ff */
[----:B------:R-:W-:Y:S01]  /*8f90*/  FMUL R15, R38, R15 ;  /* 0x0000000f260f7220 */ /* 0x000fe20000400000 */
        /* <DEDUP_REMOVED lines=8> */
[----:B------:R-:W-:Y:S01]  /*9020*/  FMUL R13, R38, R17 ;  /* 0x00000011260d7220 */ /* 0x000fe20000400000 */
[----:B------:R-:W-:Y:S01]  /*9030*/  F2FP.BF16.F32.PACK_AB R53, R15, R10 ;  /* 0x0000000a0f35723e */ /* 0x000fe200000010ff */
[C---:B------:R-:W-:Y:S01]  /*9040*/  FFMA R12, R41.reuse, R42, R12 ;  /* 0x0000002a290c7223 */ /* 0x040fe2000000000c */
[----:B------:R-:W-:Y:S01]  /*9050*/  LOP3.LUT R42, R64, 0xffff0000, RZ, 0xc0, !PT ;  /* 0xffff0000402a7812 */ /* 0x000fe200078ec0ff */
[C---:B------:R-:W-:Y:S01]  /*9060*/  FMUL R14, R38.reuse, R18 ;  /* 0x00000012260e7220 */ /* 0x040fe20000400000 */
[----:B------:R-:W-:Y:S01]  /*9070*/  FFMA R13, R41, R40, R13 ;  /* 0x00000028290d7223 */ /* 0x000fe2000000000d */
[----:B------:R-:W-:Y:S01]  /*9080*/  LOP3.LUT R40, R59, 0xffff0000, RZ, 0xc0, !PT ;  /* 0xffff00003b287812 */ /* 0x000fe200078ec0ff */
[----:B------:R1:W-:Y:S01]  /*9090*/  STS.128 [R97+0x4000], R68 ;  /* 0x0040004461007388 */ /* 0x0003e20000000c00 */
[----:B------:R-:W-:Y:S01]  /*90a0*/  FMUL R19, R38, R19 ;  /* 0x0000001326137220 */ /* 0x000fe20000400000 */
[----:B------:R-:W-:Y:S01]  /*90b0*/  FFMA R14, R41, R43, R14 ;  /* 0x0000002b290e7223 */ /* 0x000fe2000000000e */
[----:B------:R-:W-:Y:S01]  /*90c0*/  SHF.L.U32 R43, R64, 0x10, RZ ;  /* 0x00000010402b7819 */ /* 0x000fe200000006ff */
[C---:B------:R-:W-:Y:S01]  /*90d0*/  FMUL R16, R38.reuse, R20 ;  /* 0x0000001426107220 */ /* 0x040fe20000400000 */
        /* <DEDUP_REMOVED lines=18> */
[C---:B------:R-:W-:Y:S01]  /*9200*/  FMUL R22, R38.reuse, R26 ;  /* 0x0000001a26167220 */ /* 0x040fe20000400000 */
[----:B------:R-:W-:Y:S01]  /*9210*/  FMUL R27, R38, R27 ;  /* 0x0000001b261b7220 */ /* 0x000fe20000400000 */
[----:B------:R-:W-:Y:S01]  /*9220*/  FFMA R20, R41, R43, R20 ;  /* 0x0000002b29147223 */ /* 0x000fe20000000014 */
[----:B------:R-:W-:Y:S01]  /*9230*/  SHF.L.U32 R43, R73, 0x10, RZ ;  /* 0x00000010492b7819 */ /* 0x000fe200000006ff */
[C---:B------:R-:W-:Y:S01]  /*9240*/  FFMA R21, R41.reuse, R40, R21 ;  /* 0x0000002829157223 */ /* 0x040fe20000000015 */
[C---:B------:R-:W-:Y:S01]  /*9250*/  FFMA R22, R41.reuse, R45, R22 ;  /* 0x0000002d29167223 */ /* 0x040fe20000000016 */
[C---:B------:R-:W-:Y:S01]  /*9260*/  FFMA R27, R41.reuse, R42, R27 ;  /* 0x0000002a291b7223 */ /* 0x040fe2000000001b */
[----:B------:R-:W-:Y:S01]  /*9270*/  SHF.L.U32 R40, R72, 0x10, RZ ;  /* 0x0000001048287819 */ /* 0x000fe200000006ff */
[----:B------:R-:W-:Y:S01]  /*9280*/  FMUL R24, R38, R28 ;  /* 0x0000001c26187220 */ /* 0x000fe20000400000 */
[----:B------:R-:W-:Y:S01]  /*9290*/  LOP3.LUT R42, R72, 0xffff0000, RZ, 0xc0, !PT ;  /* 0xffff0000482a7812 */ /* 0x000fe200078ec0ff */
[C---:B------:R-:W-:Y:S01]  /*92a0*/  FMUL R25, R38.reuse, R29 ;  /* 0x0000001d26197220 */ /* 0x040fe20000400000 */
[C---:B------:R-:W-:Y:S01]  /*92b0*/  FMUL R26, R38.reuse, R30 ;  /* 0x0000001e261a7220 */ /* 0x040fe20000400000 */
[----:B------:R-:W-:Y:S01]  /*92c0*/  FFMA R24, R41, R40, R24 ;  /* 0x0000002829187223 */ /* 0x000fe20000000018 */
[----:B------:R-:W-:Y:S01]  /*92d0*/  LOP3.LUT R40, R73, 0xffff0000, RZ, 0xc0, !PT ;  /* 0xffff000049287812 */ /* 0x000fe200078ec0ff */
[C---:B------:R-:W-:Y:S01]  /*92e0*/  FFMA R25, R41.reuse, R42, R25 ;  /* 0x0000002a29197223 */ /* 0x040fe20000000019 */
        /* <DEDUP_REMOVED lines=41> */
.L_x_147:
[----:B------:R-:W-:Y:S05]  /*9580*/  BSYNC.RECONVERGENT B0 ;  /* 0x0000000000007941 */ /* 0x000fea0003800200 */
.L_x_146:
        /* <DEDUP_REMOVED lines=21> */
.L_x_151:
[----:B------:R-:W-:Y:S05]  /*96e0*/  BSYNC B0 ;  /* 0x0000000000007941 */ /* 0x000fea0003800000 */
.L_x_150:
[----:B------:R-:W-:Y:S11]  /*96f0*/  ISETP.NE.AND P0, PT, R60, RZ, PT ;  /* 0x000000ff3c00720c */ /* 0x000ff60003f05270 */
[----:B------:R-:W-:Y:S02]  /*9700*/  @!UPT UIADD3 URZ, UPT, UPT, URZ, URZ, URZ ;  /* 0x000000fffffff290 */ /* 0x000fe4000fffe0ff */
[----:B------:R4:W1:Y:S04]  /*9710*/  @P0 LDS.128 R48, [R3] ;  /* 0x0000000003300984 */ /* 0x0008680000000c00 */
[----:B------:R4:W1:Y:S04]  /*9720*/  @P0 LDS.128 R56, [R2+0x10] ;  /* 0x0000100002380984 */ /* 0x0008680000000c00 */
[----:B------:R4:W1:Y:S04]  /*9730*/  @P0 LDS.128 R64, [R0+0x20] ;  /* 0x0000200000400984 */ /* 0x0008680000000c00 */
[----:B------:R4:W1:Y:S02]  /*9740*/  @P0 LDS.128 R72, [R46+0x30] ;  /* 0x000030002e480984 */ /* 0x0008640000000c00 */
.L_x_149:
[----:B------:R-:W-:Y:S05]  /*9750*/  BSYNC B1 ;  /* 0x0000000000017941 */ /* 0x000fea0003800000 */
.L_x_148:
        /* <DEDUP_REMOVED lines=21> */
.L_x_153:
[----:B------:R-:W-:Y:S01]  /*98b0*/  ISETP.NE.AND P0, PT, R99, RZ, PT ;  /* 0x000000ff6300720c */ /* 0x000fe20003f05270 */
[----:B------:R-:W-:Y:S05]  /*98c0*/  WARPSYNC.ALL ;  /* 0x0000000000007948 */ /* 0x000fea0003800000 */
[----:B------:R-:W-:Y:S01]  /*98d0*/  R2UR UR4, R39 ;  /* 0x00000000270472ca */ /* 0x000fe200000e0000 */
[----:B------:R-:W-:Y:S01]  /*98e0*/  BSSY.RECONVERGENT B0, `(.L_x_154) ;  /* 0x000008b000007945 */ /* 0x000fe20003800200 */
[C---:B-1----:R-:W-:Y:S02]  /*98f0*/  SHF.L.U32 R40, R48.reuse, 0x10, RZ ;  /* 0x0000001030287819 */ /* 0x042fe400000006ff */
[----:B------:R-:W-:Y:S02]  /*9900*/  LOP3.LUT R42, R48, 0xffff0000, RZ, 0xc0, !PT ;  /* 0xffff0000302a7812 */ /* 0x000fe400078ec0ff */
[C---:B------:R-:W-:Y:S02]  /*9910*/  SHF.L.U32 R43, R49.reuse, 0x10, RZ ;  /* 0x00000010312b7819 */ /* 0x040fe400000006ff */
[----:B------:R-:W-:Y:S02]  /*9920*/  LOP3.LUT R44, R49, 0xffff0000, RZ, 0xc0, !PT ;  /* 0xffff0000312c7812 */ /* 0x000fe400078ec0ff */
[C---:B------:R-:W-:Y:S02]  /*9930*/  SHF.L.U32 R45, R50.reuse, 0x10, RZ ;  /* 0x00000010322d7819 */ /* 0x040fe400000006ff */
[----:B------:R-:W-:Y:S01]  /*9940*/  LOP3.LUT R46, R50, 0xffff0000, RZ, 0xc0, !PT ;  /* 0xffff0000322e7812 */ /* 0x000fe200078ec0ff */
[----:B------:R-:W1:Y:S01]  /*9950*/  LDTM.x32 R4, tmem[UR4+0x60] ;  /* 0x00006004000479ee */ /* 0x000e6200082c0000 */
[C---:B------:R-:W-:Y:S01]  /*9960*/  SHF.L.U32 R47, R51.reuse, 0x10, RZ ;  /* 0x00000010332f7819 */ /* 0x040fe200000006ff */
[----:B------:R-:W-:Y:S01]  /*9970*/  NOP ;  /* 0x0000000000007918 */ /* 0x000fe20000000000 */
[----:B------:R-:W-:Y:S02]  /*9980*/  LOP3.LUT R48, R51, 0xffff0000, RZ, 0xc0, !PT ;  /* 0xffff000033307812 */ /* 0x000fe400078ec0ff */
[C---:B------:R-:W-:Y:S02]  /*9990*/  SHF.L.U32 R49, R56.reuse, 0x10, RZ ;  /* 0x0000001038317819 */ /* 0x040fe400000006ff */
[----:B------:R-:W-:Y:S02]  /*99a0*/  LOP3.LUT R51, R56, 0xffff0000, RZ, 0xc0, !PT ;  /* 0xffff000038337812 */ /* 0x000fe400078ec0ff */
[C---:B------:R-:W-:Y:S02]  /*99b0*/  SHF.L.U32 R50, R57.reuse, 0x10, RZ ;  /* 0x0000001039327819 */ /* 0x040fe400000006ff */
[----:B---3--:R-:W-:Y:S02]  /*99c0*/  LOP3.LUT R52, R57, 0xffff0000, RZ, 0xc0, !PT ;  /* 0xffff000039347812 */ /* 0x008fe400078ec0ff */
[C---:B------:R-:W-:Y:S02]  /*99d0*/  SHF.L.U32 R53, R58.reuse, 0x10, RZ ;  /* 0x000000103a357819 */ /* 0x040fe400000006ff */
[----:B------:R-:W-:Y:S02]  /*99e0*/  LOP3.LUT R54, R58, 0xffff0000, RZ, 0xc0, !PT ;  /* 0xffff00003a367812 */ /* 0x000fe400078ec0ff */
[----:B------:R-:W-:Y:S02]  /*99f0*/  SHF.L.U32 R55, R59, 0x10, RZ ;  /* 0x000000103b377819 */ /* 0x000fe400000006ff */
[----:B------:R-:W-:Y:S02]  /*9a00*/  IADD3 R101, PT, PT, R101, 0x190, RZ ;  /* 0x0000019065657810 */ /* 0x000fe40007ffe0ff */
[----:B------:R-:W-:Y:S02]  /*9a10*/  LOP3.LUT R56, R59, 0xffff0000, RZ, 0xc0, !PT ;  /* 0xffff00003b387812 */ /* 0x000fe400078ec0ff */
[----:B------:R-:W-:Y:S01]  /*9a20*/  SHF.L.U32 R57, R64, 0x10, RZ ;  /* 0x0000001040397819 */ /* 0x000fe200000006ff */
[----:B-1----:R-:W-:Y:S01]  /*9a30*/  FMUL R4, R38, R4 ;  /* 0x0000000426047220 */ /* 0x002fe20000400000 */
[----:B------:R-:W-:Y:S01]  /*9a40*/  LOP3.LUT R58, R64, 0xffff0000, RZ, 0xc0, !PT ;  /* 0xffff0000403a7812 */ /* 0x000fe200078ec0ff */
[C---:B------:R-:W-:Y:S01]  /*9a50*/  FMUL R5, R38.reuse, R5 ;  /* 0x0000000526057220 */ /* 0x040fe20000400000 */
[----:B------:R-:W-:Y:S01]  /*9a60*/  LOP3.LUT R101, R101, 0xfefffff8, RZ, 0xc0, !PT ;  /* 0xfefffff865657812 */ /* 0x000fe200078ec0ff */
[C---:B------:R-:W-:Y:S01]  /*9a70*/  FFMA R4, R41.reuse, R40, R4 ;  /* 0x0000002829047223 */ /* 0x040fe20000000004 */
[C---:B------:R-:W-:Y:S01]  /*9a80*/  FMUL R6, R38.reuse, R6 ;  /* 0x0000000626067220 */ /* 0x040fe20000400000 */
[----:B------:R-:W-:Y:S01]  /*9a90*/  FFMA R5, R41, R42, R5 ;  /* 0x0000002a29057223 */ /* 0x000fe20000000005 */
[----:B------:R-:W-:Y:S01]  /*9aa0*/  SHF.L.U32 R59, R65, 0x10, RZ ;  /* 0x00000010413b7819 */ /* 0x000fe200000006ff */
[----:B------:R1:W-:Y:S01]  /*9ab0*/  SYNCS.ARRIVE.TRANS64.RED.A1T0 RZ, [R101+URZ], RZ ;  /* 0x000000ff65ff79a7 */ /* 0x0003e200081004ff */
[----:B------:R-:W-:Y:S01]  /*9ac0*/  FFMA R6, R41, R43, R6 ;  /* 0x0000002b29067223 */ /* 0x000fe20000000006 */
[C---:B------:R-:W-:Y:S01]  /*9ad0*/  FMUL R7, R38.reuse, R7 ;  /* 0x0000000726077220 */ /* 0x040fe20000400000 */
[----:B------:R-:W-:Y:S01]  /*9ae0*/  F2FP.BF16.F32.PACK_AB R104, R5, R4 ;  /* 0x000000040568723e */ /* 0x000fe200000010ff */
[C---:B------:R-:W-:Y:S01]  /*9af0*/  FMUL R8, R38.reuse, R8 ;  /* 0x0000000826087220 */ /* 0x040fe20000400000 */
[----:B------:R-:W-:Y:S01]  /*9b00*/  FMUL R9, R38, R9 ;  /* 0x0000000926097220 */ /* 0x000fe20000400000 */
[----:B------:R-:W-:Y:S01]  /*9b10*/  LOP3.LUT R60, R65, 0xffff0000, RZ, 0xc0, !PT ;  /* 0xffff0000413c7812 */ /* 0x000fe200078ec0ff */
[C---:B------:R-:W-:Y:S01]  /*9b20*/  FFMA R7, R41.reuse, R44, R7 ;  /* 0x0000002c29077223 */ /* 0x040fe20000000007 */
[C---:B------:R-:W-:Y:S01]  /*9b30*/  FFMA R8, R41.reuse, R45, R8 ;  /* 0x0000002d29087223 */ /* 0x040fe20000000008 */
[----:B------:R-:W-:Y:S01]  /*9b40*/  SHF.L.U32 R61, R66, 0x10, RZ ;  /* 0x00000010423d7819 */ /* 0x000fe200000006ff */
[----:B------:R-:W-:Y:S01]  /*9b50*/  FFMA R9, R41, R46, R9 ;  /* 0x0000002e29097223 */ /* 0x000fe20000000009 */
[C---:B------:R-:W-:Y:S01]  /*9b60*/  FMUL R10, R38.reuse, R10 ;  /* 0x0000000a260a7220 */ /* 0x040fe20000400000 */
[----:B------:R-:W-:Y:S01]  /*9b70*/  F2FP.BF16.F32.PACK_AB R105, R7, R6 ;  /* 0x000000060769723e */ /* 0x000fe200000010ff */
[C---:B------:R-:W-:Y:S01]  /*9b80*/  FMUL R11, R38.reuse, R11 ;  /* 0x0000000b260b7220 */ /* 0x040fe20000400000 */
[----:B------:R-:W-:Y:S01]  /*9b90*/  FMUL R0, R38, R12 ;  /* 0x0000000c26007220 */ /* 0x000fe20000400000 */
[----:B------:R-:W-:Y:S01]  /*9ba0*/  F2FP.BF16.F32.PACK_AB R106, R9, R8 ;  /* 0x00000008096a723e */ /* 0x000fe200000010ff */
[C---:B------:R-:W-:Y:S01]  /*9bb0*/  FFMA R10, R41.reuse, R47, R10 ;  /* 0x0000002f290a7223 */ /* 0x040fe2000000000a */
[C---:B------:R-:W-:Y:S01]  /*9bc0*/  FFMA R11, R41.reuse, R48, R11 ;  /* 0x00000030290b7223 */ /* 0x040fe2000000000b */
[----:B------:R-:W-:Y:S01]  /*9bd0*/  LOP3.LUT R62, R66, 0xffff0000, RZ, 0xc0, !PT ;  /* 0xffff0000423e7812 */ /* 0x000fe200078ec0ff */
[----:B------:R-:W-:Y:S01]  /*9be0*/  FFMA R0, R41, R49, R0 ;  /* 0x0000003129007223 */ /* 0x000fe20000000000 */
[C---:B------:R-:W-:Y:S01]  /*9bf0*/  FMUL R2, R38.reuse, R13 ;  /* 0x0000000d26027220 */ /* 0x040fe20000400000 */
[----:B------:R-:W-:Y:S01]  /*9c00*/  SHF.L.U32 R63, R67, 0x10, RZ ;  /* 0x00000010433f7819 */ /* 0x000fe200000006ff */
[C---:B------:R-:W-:Y:S01]  /*9c10*/  FMUL R3, R38.reuse, R14 ;  /* 0x0000000e26037220 */ /* 0x040fe20000400000 */
[----:B------:R-:W-:Y:S01]  /*9c20*/  F2FP.BF16.F32.PACK_AB R107, R11, R10 ;  /* 0x0000000a0b6b723e */ /* 0x000fe200000010ff */
[----:B------:R-:W-:Y:S01]  /*9c30*/  FFMA R2, R41, R51, R2 ;  /* 0x0000003329027223 */ /* 0x000fe20000000002 */
[C---:B------:R-:W-:Y:S01]  /*9c40*/  FMUL R15, R38.reuse, R15 ;  /* 0x0000000f260f7220 */ /* 0x040fe20000400000 */
[C---:B------:R-:W-:Y:S01]  /*9c50*/  FMUL R12, R38.reuse, R16 ;  /* 0x00000010260c7220 */ /* 0x040fe20000400000 */
[----:B------:R-:W-:Y:S01]  /*9c60*/  FMUL R13, R38, R17 ;  /* 0x00000011260d7220 */ /* 0x000fe20000400000 */
[----:B------:R1:W-:Y:S01]  /*9c70*/  STS.128 [R97+0x6000], R104 ;  /* 0x0060006861007388 */ /* 0x0003e20000000c00 */
[----:B------:R-:W-:Y:S01]  /*9c80*/  LOP3.LUT R64, R67, 0xffff0000, RZ, 0xc0, !PT ;  /* 0xffff000043407812 */ /* 0x000fe200078ec0ff */
[C---:B------:R-:W-:Y:S01]  /*9c90*/  FFMA R3, R41.reuse, R50, R3 ;  /* 0x0000003229037223 */ /* 0x040fe20000000003 */
[----:B------:R-:W-:Y:S01]  /*9ca0*/  SHF.L.U32 R65, R72, 0x10, RZ ;  /* 0x0000001048417819 */ /* 0x000fe200000006ff */
[C---:B------:R-:W-:Y:S01]  /*9cb0*/  FFMA R15, R41.reuse, R52, R15 ;  /* 0x00000034290f7223 */ /* 0x040fe2000000000f */
[----:B------:R-:W-:Y:S01]  /*9cc0*/  F2FP.BF16.F32.PACK_AB R108, R2, R0 ;  /* 0x00000000026c723e */ /* 0x000fe200000010ff */
[C---:B------:R-:W-:Y:S01]  /*9cd0*/  FFMA R12, R41.reuse, R53, R12 ;  /* 0x00000035290c7223 */ /* 0x040fe2000000000c */
[C---:B------:R-:W-:Y:S01]  /*9ce0*/  FFMA R13, R41.reuse, R54, R13 ;  /* 0x00000036290d7223 */ /* 0x040fe2000000000d */
[C---:B------:R-:W-:Y:S01]  /*9cf0*/  FMUL R14, R38.reuse, R18 ;  /* 0x00000012260e7220 */ /* 0x040fe20000400000 */
[C---:B------:R-:W-:Y:S01]  /*9d00*/  FMUL R19, R38.reuse, R19 ;  /* 0x0000001326137220 */ /* 0x040fe20000400000 */
[C---:B------:R-:W-:Y:S01]  /*9d10*/  FMUL R16, R38.reuse, R20 ;  /* 0x0000001426107220 */ /* 0x040fe20000400000 */
[C---:B------:R-:W-:Y:S01]  /*9d20*/  FMUL R17, R38.reuse, R21 ;  /* 0x0000001526117220 */ /* 0x040fe20000400000 */
[C---:B------:R-:W-:Y:S01]  /*9d30*/  FFMA R14, R41.reuse, R55, R14 ;  /* 0x00000037290e7223 */ /* 0x040fe2000000000e */
        /* <DEDUP_REMOVED lines=9> */
[----:B------:R-:W-:Y:S01]  /*9dd0*/  FFMA R23, R41, R60, R23 ;  /* 0x0000003c29177223 */ /* 0x000fe20000000017 */
[C---:B------:R-:W-:Y:S01]  /*9de0*/  FMUL R27, R38.reuse, R27 ;  /* 0x0000001b261b7220 */ /* 0x040fe20000400000 */
[----:B------:R-:W-:Y:S01]  /*9df0*/  F2FP.BF16.F32.PACK_AB R109, R15, R3 ;  /* 0x000000030f6d723e */ /* 0x000fe200000010ff */
[----:B------:R-:W-:Y:S01]  /*9e00*/  FFMA R20, R41, R61, R20 ;  /* 0x0000003d29147223 */ /* 0x000fe20000000014 */
[----:B------:R-:W-:Y:S01]  /*9e10*/  F2FP.BF16.F32.PACK_AB R110, R13, R12 ;  /* 0x0000000c0d6e723e */ /* 0x000fe200000010ff */
[----:B------:R-:W-:Y:S01]  /*9e20*/  FMUL R24, R38, R28 ;  /* 0x0000001c26187220 */ /* 0x000fe20000400000 */
[----:B------:R-:W-:Y:S01]  /*9e30*/  F2FP.BF16.F32.PACK_AB R111, R19, R14 ;  /* 0x0000000e136f723e */ /* 0x000fe200000010ff */
[----:B------:R-:W-:Y:S01]  /*9e40*/  FFMA R21, R41, R62, R21 ;  /* 0x0000003e29157223 */ /* 0x000fe20000000015 */
[----:B------:R-:W-:Y:S01]  /*9e50*/  LOP3.LUT R66, R72, 0xffff0000, RZ, 0xc0, !PT ;  /* 0xffff000048427812 */ /* 0x000fe200078ec0ff */
[C---:B------:R-:W-:Y:S01]  /*9e60*/  FMUL R25, R38.reuse, R29 ;  /* 0x0000001d26197220 */ /* 0x040fe20000400000 */
[----:B------:R-:W-:Y:S01]  /*9e70*/  SHF.L.U32 R67, R73, 0x10, RZ ;  /* 0x0000001049437819 */ /* 0x000fe200000006ff */
[----:B------:R1:W-:Y:S01]  /*9e80*/  STS.128 [R96+0x6010], R108 ;  /* 0x0060106c60007388 */ /* 0x0003e20000000c00 */
[----:B------:R-:W-:Y:S01]  /*9e90*/  FFMA R22, R41, R63, R22 ;  /* 0x0000003f29167223 */ /* 0x000fe20000000016 */
[----:B------:R-:W-:Y:S01]  /*9ea0*/  LOP3.LUT R68, R73, 0xffff0000, RZ, 0xc0, !PT ;  /* 0xffff000049447812 */ /* 0x000fe200078ec0ff */
[----:B------:R-:W-:Y:S01]  /*9eb0*/  FMUL R26, R38, R30 ;  /* 0x0000001e261a7220 */ /* 0x000fe20000400000 */
[C---:B------:R-:W-:Y:S01]  /*9ec0*/  FFMA R27, R41.reuse, R64, R27 ;  /* 0x00000040291b7223 */ /* 0x040fe2000000001b */
[----:B------:R-:W-:Y:S01]  /*9ed0*/  SHF.L.U32 R69, R74, 0x10, RZ ;  /* 0x000000104a457819 */ /* 0x000fe200000006ff */
[----:B------:R-:W-:Y:S01]  /*9ee0*/  FMUL R31, R38, R31 ;  /* 0x0000001f261f7220 */ /* 0x000fe20000400000 */
[C---:B------:R-:W-:Y:S01]  /*9ef0*/  FFMA R24, R41.reuse, R65, R24 ;  /* 0x0000004129187223 */ /* 0x040fe20000000018 */
[----:B------:R-:W-:Y:S01]  /*9f00*/  LOP3.LUT R70, R74, 0xffff0000, RZ, 0xc0, !PT ;  /* 0xffff00004a467812 */ /* 0x000fe200078ec0ff */
[C---:B------:R-:W-:Y:S01]  /*9f10*/  FMUL R28, R38.reuse, R32 ;  /* 0x00000020261c7220 */ /* 0x040fe20000400000 */
[----:B------:R-:W-:Y:S01]  /*9f20*/  FFMA R25, R41, R66, R25 ;  /* 0x0000004229197223 */ /* 0x000fe20000000019 */
[----:B------:R-:W-:Y:S01]  /*9f30*/  SHF.L.U32 R71, R75, 0x10, RZ ;  /* 0x000000104b477819 */ /* 0x000fe200000006ff */
[C---:B------:R-:W-:Y:S01]  /*9f40*/  FMUL R29, R38.reuse, R33 ;  /* 0x00000021261d7220 */ /* 0x040fe20000400000 */
[----:B------:R-:W-:Y:S01]  /*9f50*/  FFMA R26, R41, R67, R26 ;  /* 0x00000043291a7223 */ /* 0x000fe2000000001a */
[----:B------:R-:W-:Y:S01]  /*9f60*/  LOP3.LUT R72, R75, 0xffff0000, RZ, 0xc0, !PT ;  /* 0xffff00004b487812 */ /* 0x000fe200078ec0ff */
        /* <DEDUP_REMOVED lines=33> */
[----:B---3--:R-:W-:Y:S04]  /*a180*/  DEPBAR.LE SB0, 0x1 ;  /* 0x000080400000791a */ /* 0x008fe80000000000 */
.L_x_155:
[----:B------:R-:W-:Y:S05]  /*a190*/  BSYNC.RECONVERGENT B0 ;  /* 0x0000000000007941 */ /* 0x000fea0003800200 */
.L_x_154:
[----:B------:R-:W-:Y:S01]  /*a1a0*/  BAR.SYNC.DEFER_BLOCKING 0x1, 0x80 ;  /* 0x0042000000007b1d */ /* 0x000fe20000010000 */
[----:B------:R-:W-:Y:S01]  /*a1b0*/  UISETP.NE.AND UP0, UPT, UR47, -0x4, UPT ;  /* 0xfffffffc2f00788c */ /* 0x000fe2000bf05270 */
[----:B------:R-:W-:Y:S08]  /*a1c0*/  IADD3 R0, PT, PT, R36, 0x1, RZ ;  /* 0x0000000124007810 */ /* 0x000ff00007ffe0ff */
[----:B------:R-:W-:Y:S05]  /*a1d0*/  BRA.U !UP0, `(.L_x_156) ;  /* 0x0000000108247547 */ /* 0x000fea000b800000 */
[----:B------:R-:W-:Y:S01]  /*a1e0*/  ISETP.NE.AND P0, PT, R100, RZ, PT ;  /* 0x000000ff6400720c */ /* 0x000fe20003f05270 */
[----:B------:R-:W-:Y:S01]  /*a1f0*/  IMAD.U32 R2, RZ, RZ, UR46 ;  /* 0x0000002eff027e24 */ /* 0x000fe2000f8e00ff */
[----:B------:R-:W-:Y:S04]  /*a200*/  UIADD3 UR4, UPT, UPT, UR46, 0x1, URZ ;  /* 0x000000012e047890 */ /* 0x000fe8000fffe0ff */
[----:B------:R-:W-:Y:S04]  /*a210*/  UISETP.NE.AND UP0, UPT, UR4, 0x4, UPT ;  /* 0x000000040400788c */ /* 0x000fe8000bf05270 */
[----:B------:R-:W-:Y:S03]  /*a220*/  USEL UR46, UR4, URZ, UP0 ;  /* 0x000000ff042e7287 */ /* 0x000fe60008000000 */
[----:B------:R-:W-:Y:S05]  /*a230*/  @P0 LEA R2, R2, UR44, 0x3 ;  /* 0x0000002c02020c11 */ /* 0x000fea000f8e18ff */
[----:B------:R-:W-:Y:S05]  /*a240*/  @P0 VIADD R3, R2, 0x120 ;  /* 0x0000012002030836 */ /* 0x000fea0000000000 */
[----:B------:R-:W-:Y:S04]  /*a250*/  @P0 PRMT R3, R102, 0x654, R3 ;  /* 0x0000065466030816 */ /* 0x000fe80000000003 */
[----:B------:R3:W-:Y:S03]  /*a260*/  @P0 SYNCS.ARRIVE.TRANS64.RED.A1T0 RZ, [R3+URZ], RZ ;  /* 0x000000ff03ff09a7 */ /* 0x0007e600081004ff */
.L_x_156:
[----:B------:R-:W-:Y:S01]  /*a270*/  R2UR UR5, R86 ;  /* 0x00000000560572ca */ /* 0x000fe200000e0000 */
[----:B------:R-:W-:Y:S01]  /*a280*/  UISETP.NE.AND UP0, UPT, UR61, URZ, UPT ;  /* 0x000000ff3d00728c */ /* 0x000fe2000bf05270 */
[----:B------:R-:W-:Y:S01]  /*a290*/  R2UR UR4, R87 ;  /* 0x00000000570472ca */ /* 0x000fe200000e0000 */
[----:B------:R-:W-:Y:S01]  /*a2a0*/  UIADD3 UR47, UPT, UPT, UR47, 0x4, URZ ;  /* 0x000000042f2f7890 */ /* 0x000fe2000fffe0ff */
[----:B------:R-:W-:Y:S01]  /*a2b0*/  ISETP.NE.AND P0, PT, R90, 0x2, PT ;  /* 0x000000025a00780c */ /* 0x000fe20003f05270 */
[----:B------:R-:W-:Y:S01]  /*a2c0*/  UMOV UR36, UR60 ;  /* 0x0000003c00247c82 */ /* 0x000fe20008000000 */
[----:B------:R-:W-:Y:S02]  /*a2d0*/  ISETP.NE.AND P1, PT, R0, 0x4, PT ;  /* 0x000000040000780c */ /* 0x000fe40003f25270 */
[----:B---3--:R-:W-:Y:S02]  /*a2e0*/  SEL R3, RZ, 0x1, P0 ;  /* 0x00000001ff037807 */ /* 0x008fe40000000000 */
[----:B------:R-:W-:Y:S02]  /*a2f0*/  SEL R2, RZ, 0x1, P1 ;  /* 0x00000001ff027807 */ /* 0x000fe40000800000 */
[----:B------:R-:W-:Y:S01]  /*a300*/  LOP3.LUT R92, R92, R3, RZ, 0x3c, !PT ;  /* 0x000000035c5c7212 */ /* 0x000fe200078e3cff */
[----:B------:R-:W-:Y:S01]  /*a310*/  UIADD3 UR20, UPT, UPT, UR37, UR5, URZ ;  /* 0x0000000525147290 */ /* 0x000fe2000fffe0ff */
[----:B------:R-:W-:Y:S01]  /*a320*/  LOP3.LUT R93, R93, R2, RZ, 0x3c, !PT ;  /* 0x000000025d5d7212 */ /* 0x000fe200078e3cff */
[----:B------:R-:W-:Y:S01]  /*a330*/  UIADD3 UR16, UPT, UPT, UR38, UR4, URZ ;  /* 0x0000000426107290 */ /* 0x000fe2000fffe0ff */
[----:B------:R-:W-:Y:S02]  /*a340*/  SEL R90, R90, RZ, P0 ;  /* 0x000000ff5a5a7207 */ /* 0x000fe40000000000 */
[----:B------:R-:W-:Y:S01]  /*a350*/  SEL R36, R0, RZ, P1 ;  /* 0x000000ff00247207 */ /* 0x000fe20000800000 */
[----:B------:R-:W-:Y:S08]  /*a360*/  BRA.U UP0, `(.L_x_157) ;  /* 0xffffffc1000c7547 */ /* 0x000ff0000b83ffff */
[----:B------:R-:W3:Y:S01]  /*a370*/  LDCU.64 UR4, c[0x0][0x888] ;  /* 0x00011100ff0477ac */ /* 0x000ee20008000a00 */
[----:B------:R-:W4:Y:S01]  /*a380*/  LDCU.64 UR6, c[0x0][0x890] ;  /* 0x00011200ff0677ac */ /* 0x000f220008000a00 */
[----:B---3--:R-:W-:Y:S02]  /*a390*/  ISETP.NE.U32.AND P2, PT, RZ, UR4, PT ;  /* 0x00000004ff007c0c */ /* 0x008fe4000bf45070 */
[----:B----4-:R-:W-:Y:S02]  /*a3a0*/  ISETP.NE.U32.AND P1, PT, RZ, UR6, PT ;  /* 0x00000006ff007c0c */ /* 0x010fe4000bf25070 */
[----:B------:R-:W-:Y:S02]  /*a3b0*/  ISETP.NE.AND.EX P2, PT, RZ, UR5, PT, P2 ;  /* 0x00000005ff007c0c */ /* 0x000fe4000bf45320 */
[----:B------:R-:W-:-:S13]  /*a3c0*/  ISETP.NE.AND.EX P0, PT, RZ, UR7, PT, P1 ;  /* 0x00000007ff007c0c */ /* 0x000fda000bf05310 */
[----:B------:R-:W-:Y:S05]  /*a3d0*/  @P2 BRA P0, `(.L_x_158) ;  /* 0x00000000003c2947 */ /* 0x000fea0000000000 */
[----:B------:R-:W-:-:S13]  /*a3e0*/  ISETP.NE.AND.EX P1, PT, RZ, UR7, PT, P1 ;  /* 0x00000007ff007c0c */ /* 0x000fda000bf25310 */
[----:B------:R-:W-:Y:S05]  /*a3f0*/  @P1 BRA `(.L_x_159) ;  /* 0x00000000000c1947 */ /* 0x000fea0003800000 */
[----:B------:R-:W-:-:S13]  /*a400*/  FSETP.NEU.AND P0, PT, R41, RZ, PT ;  /* 0x000000ff2900720b */ /* 0x000fda0003f0d000 */
[----:B------:R-:W-:Y:S05]  /*a410*/  @!P0 EXIT ;  /* 0x000000000000894d */ /* 0x000fea0003800000 */
[----:B------:R-:W-:Y:S05]  /*a420*/  BRA `(.L_x_158) ;  /* 0x0000000000287947 */ /* 0x000fea0003800000 */
.L_x_159:
[----:B------:R-:W-:Y:S01]  /*a430*/  ISETP.NE.AND P0, PT, R89, RZ, PT ;  /* 0x000000ff5900720c */ /* 0x000fe20003f05270 */
[----:B------:R-:W-:-:S12]  /*a440*/  BSSY.RECONVERGENT B0, `(.L_x_158) ;  /* 0x0000008000007945 */ /* 0x000fd80003800200 */
[----:B------:R-:W-:Y:S05]  /*a450*/  @P0 BRA `(.L_x_160) ;  /* 0x0000000000100947 */ /* 0x000fea0003800000 */
[----:B------:R-:W-:-:S04]  /*a460*/  ISETP.NE.U32.AND P0, PT, RZ, UR4, PT ;  /* 0x00000004ff007c0c */ /* 0x000fc8000bf05070 */
[----:B------:R-:W-:-:S13]  /*a470*/  ISETP.NE.AND.EX P0, PT, RZ, UR5, PT, P0 ;  /* 0x00000005ff007c0c */ /* 0x000fda000bf05300 */
[----:B------:R-:W-:Y:S05]  /*a480*/  @!P0 EXIT ;  /* 0x000000000000894d */ /* 0x000fea0003800000 */
[----:B------:R-:W-:Y:S05]  /*a490*/  BRA `(.L_x_161) ;  /* 0x0000000000087947 */ /* 0x000fea0003800000 */
.L_x_160:
[----:B------:R-:W-:-:S13]  /*a4a0*/  FSETP.NEU.AND P0, PT, R41, RZ, PT ;  /* 0x000000ff2900720b */ /* 0x000fda0003f0d000 */
[----:B------:R-:W-:Y:S05]  /*a4b0*/  @!P0 EXIT ;  /* 0x000000000000894d */ /* 0x000fea0003800000 */
.L_x_161:
[----:B------:R-:W-:Y:S05]  /*a4c0*/  BSYNC.RECONVERGENT B0 ;  /* 0x0000000000007941 */ /* 0x000fea0003800200 */
.L_x_158:
[----:B------:R-:W3:Y:S01]  /*a4d0*/  S2UR UR7, SR_CgaCtaId ;  /* 0x00000000000779c3 */ /* 0x000ee20000008800 */
[----:B------:R-:W-:Y:S01]  /*a4e0*/  ULEA UR6, UR46, UR44, 0x3 ;  /* 0x0000002c2e067291 */ /* 0x000fe2000f8e18ff */
[----:B------:R-:W-:-:S04]  /*a4f0*/  DEPBAR.LE SB0, 0x0 ;  /* 0x000080000000791a */ /* 0x000fc80000000000 */
[----:B------:R-:W-:-:S04]  /*a500*/  UIADD3 UR6, UPT, UPT, UR6, 0x120, URZ ;  /* 0x0000012006067890 */ /* 0x000fc8000fffe0ff */
[----:B---3--:R-:W-:-:S09]  /*a510*/  UPRMT UR6, UR7, 0x654, UR6 ;  /* 0x0000065407067896 */ /* 0x008fd20008000006 */
[----:B------:R-:W-:Y:S01]  /*a520*/  SYNCS.ARRIVE.TRANS64.RED.A1T0 RZ, [UR6], RZ ;  /* 0x000000ffffff79a7 */ /* 0x000fe20008100406 */
[----:B------:R-:W-:Y:S05]  /*a530*/  EXIT ;  /* 0x000000000000794d */ /* 0x000fea0003800000 */
.L_x_25:
[----:B---3--:R3:W4:Y:S02]  /*a540*/  SYNCS.PHASECHK.TRANS64.TRYWAIT P0, [R0+URZ+0x1c0], R3 ;  /* 0x0001c003000075a7 */ /* 0x00872400080011ff */
[----:B----4-:R-:W-:Y:S05]  /*a550*/  @!P0 NANOSLEEP.SYNCS 0x989680 ;  /* 0x009896800000895d */ /* 0x010fea0003900000 */
[----:B------:R-:W4:Y:S02]  /*a560*/  @!P0 SYNCS.PHASECHK.TRANS64 P0, [R0+URZ+0x1c0], R3 ;  /* 0x0001c003000085a7 */ /* 0x000f2400080010ff */
[----:B----4-:R-:W-:Y:S05]  /*a570*/  @!P0 BRA `(.L_x_25) ;  /* 0xfffffffc00f08947 */ /* 0x010fea000383ffff */
[----:B------:R-:W-:Y:S05]  /*a580*/  BRA `(.L_x_162) ;  /* 0xffffff7800807947 */ /* 0x000fea000383ffff */
.L_x_28:
[----:B---3--:R-:W-:-:S07]  /*a590*/  MOV R0, UR33 ;  /* 0x0000002100007c02 */ /* 0x008fce0008000f00 */
.L_x_163:
[----:B---3--:R3:W4:Y:S02]  /*a5a0*/  SYNCS.PHASECHK.TRANS64.TRYWAIT P0, [R0+URZ+0x80], R3 ;  /* 0x00008003000075a7 */ /* 0x00872400080011ff */
[----:B----4-:R-:W-:Y:S05]  /*a5b0*/  @!P0 NANOSLEEP.SYNCS 0x989680 ;  /* 0x009896800000895d */ /* 0x010fea0003900000 */
[----:B------:R-:W4:Y:S02]  /*a5c0*/  @!P0 SYNCS.PHASECHK.TRANS64 P0, [R0+URZ+0x80], R3 ;  /* 0x00008003000085a7 */ /* 0x000f2400080010ff */
[----:B----4-:R-:W-:Y:S05]  /*a5d0*/  @!P0 BRA `(.L_x_163) ;  /* 0xfffffffc00f08947 */ /* 0x010fea000383ffff */
[----:B------:R-:W-:Y:S05]  /*a5e0*/  BRA `(.L_x_27) ;  /* 0xffffff7800d07947 */ /* 0x000fea000383ffff */
.L_x_35:
[----:B--2---:R-:W-:-:S07]  /*a5f0*/  MOV R0, UR17 ;  /* 0x0000001100007c02 */ /* 0x004fce0008000f00 */
.L_x_164:
[----:B--2---:R2:W3:Y:S02]  /*a600*/  SYNCS.PHASECHK.TRANS64.TRYWAIT P0, [R0+URZ+0x80], R3 ;  /* 0x00008003000075a7 */ /* 0x0044e400080011ff */
[----:B---3--:R-:W-:Y:S05]  /*a610*/  @!P0 NANOSLEEP.SYNCS 0x989680 ;  /* 0x009896800000895d */ /* 0x008fea0003900000 */
[----:B------:R-:W3:Y:S02]  /*a620*/  @!P0 SYNCS.PHASECHK.TRANS64 P0, [R0+URZ+0x80], R3 ;  /* 0x00008003000085a7 */ /* 0x000ee400080010ff */
[----:B---3--:R-:W-:Y:S05]  /*a630*/  @!P0 BRA `(.L_x_164) ;  /* 0xfffffffc00f08947 */ /* 0x008fea000383ffff */
[----:B------:R-:W-:Y:S05]  /*a640*/  BRA `(.L_x_34) ;  /* 0xffffff7c009c7947 */ /* 0x000fea000383ffff */
.L_x_40:
[----:B-1----:R1:W2:Y:S02]  /*a650*/  SYNCS.PHASECHK.TRANS64.TRYWAIT P0, [R3+URZ+0x150], R0 ;  /* 0x00015000030075a7 */ /* 0x0022a400080011ff */
[----:B--2---:R-:W-:Y:S05]  /*a660*/  @!P0 NANOSLEEP.SYNCS 0x989680 ;  /* 0x009896800000895d */ /* 0x004fea0003900000 */
[----:B------:R-:W2:Y:S02]  /*a670*/  @!P0 SYNCS.PHASECHK.TRANS64 P0, [R3+URZ+0x150], R0 ;  /* 0x00015000030085a7 */ /* 0x000ea400080010ff */
[----:B--2---:R-:W-:Y:S05]  /*a680*/  @!P0 BRA `(.L_x_40) ;  /* 0xfffffffc00f08947 */ /* 0x004fea000383ffff */
[----:B------:R-:W-:Y:S05]  /*a690*/  BRA `(.L_x_165) ;  /* 0xffffff8000407947 */ /* 0x000fea000383ffff */
.L_x_44:
[----:B-1----:R-:W-:-:S07]  /*a6a0*/  MOV R0, UR4 ;  /* 0x0000000400007c02 */ /* 0x002fce0008000f00 */
.L_x_166:
[----:B-1----:R1:W2:Y:S02]  /*a6b0*/  SYNCS.PHASECHK.TRANS64.TRYWAIT P0, [R0+URZ], R3 ;  /* 0x00000003000075a7 */ /* 0x0022a400080011ff */
[----:B--2---:R-:W-:Y:S05]  /*a6c0*/  @!P0 NANOSLEEP.SYNCS 0x989680 ;  /* 0x009896800000895d */ /* 0x004fea0003900000 */
[----:B------:R-:W2:Y:S02]  /*a6d0*/  @!P0 SYNCS.PHASECHK.TRANS64 P0, [R0+URZ], R3 ;  /* 0x00000003000085a7 */ /* 0x000ea400080010ff */
[----:B--2---:R-:W-:Y:S05]  /*a6e0*/  @!P0 BRA `(.L_x_166) ;  /* 0xfffffffc00f08947 */ /* 0x004fea000383ffff */
[----:B------:R-:W-:Y:S05]  /*a6f0*/  BRA `(.L_x_167) ;  /* 0xffffff8400ec7947 */ /* 0x000fea000383ffff */
.L_x_45:
[----:B------:R-:W-:-:S07]  /*a700*/  MOV R0, UR5 ;  /* 0x0000000500007c02 */ /* 0x000fce0008000f00 */
.L_x_168:
[----:B-1----:R1:W2:Y:S02]  /*a710*/  SYNCS.PHASECHK.TRANS64.TRYWAIT P0, [R0+URZ], R3 ;  /* 0x00000003000075a7 */ /* 0x0022a400080011ff */
[----:B--2---:R-:W-:Y:S05]  /*a720*/  @!P0 NANOSLEEP.SYNCS 0x989680 ;  /* 0x009896800000895d */ /* 0x004fea0003900000 */
[----:B------:R-:W2:Y:S02]  /*a730*/  @!P0 SYNCS.PHASECHK.TRANS64 P0, [R0+URZ], R3 ;  /* 0x00000003000085a7 */ /* 0x000ea400080010ff */
[----:B--2---:R-:W-:Y:S05]  /*a740*/  @!P0 BRA `(.L_x_168) ;  /* 0xfffffffc00f08947 */ /* 0x004fea000383ffff */
[----:B------:R-:W-:Y:S05]  /*a750*/  BRA `(.L_x_169) ;  /* 0xffffff8400f87947 */ /* 0x000fea000383ffff */
.L_x_46:
[----:B------:R-:W-:-:S07]  /*a760*/  MOV R0, UR5 ;  /* 0x0000000500007c02 */ /* 0x000fce0008000f00 */
.L_x_170:
[----:B-1----:R1:W2:Y:S02]  /*a770*/  SYNCS.PHASECHK.TRANS64.TRYWAIT P0, [R0+URZ], R3 ;  /* 0x00000003000075a7 */ /* 0x0022a400080011ff */
[----:B--2---:R-:W-:Y:S05]  /*a780*/  @!P0 NANOSLEEP.SYNCS 0x989680 ;  /* 0x009896800000895d */ /* 0x004fea0003900000 */
[----:B------:R-:W2:Y:S02]  /*a790*/  @!P0 SYNCS.PHASECHK.TRANS64 P0, [R0+URZ], R3 ;  /* 0x00000003000085a7 */ /* 0x000ea400080010ff */
[----:B--2---:R-:W-:Y:S05]  /*a7a0*/  @!P0 BRA `(.L_x_170) ;  /* 0xfffffffc00f08947 */ /* 0x004fea000383ffff */
[----:B------:R-:W-:Y:S05]  /*a7b0*/  BRA `(.L_x_171) ;  /* 0xffffff8800047947 */ /* 0x000fea000383ffff */
.L_x_47:
[----:B------:R-:W-:-:S07]  /*a7c0*/  MOV R0, UR5 ;  /* 0x0000000500007c02 */ /* 0x000fce0008000f00 */
.L_x_172:
[----:B-1----:R1:W2:Y:S02]  /*a7d0*/  SYNCS.PHASECHK.TRANS64.TRYWAIT P0, [R0+URZ], R3 ;  /* 0x00000003000075a7 */ /* 0x0022a400080011ff */
[----:B--2---:R-:W-:Y:S05]  /*a7e0*/  @!P0 NANOSLEEP.SYNCS 0x989680 ;  /* 0x009896800000895d */ /* 0x004fea0003900000 */
[----:B------:R-:W2:Y:S02]  /*a7f0*/  @!P0 SYNCS.PHASECHK.TRANS64 P0, [R0+URZ], R3 ;  /* 0x00000003000085a7 */ /* 0x000ea400080010ff */
[----:B--2---:R-:W-:Y:S05]  /*a800*/  @!P0 BRA `(.L_x_172) ;  /* 0xfffffffc00f08947 */ /* 0x004fea000383ffff */
[----:B------:R-:W-:Y:S05]  /*a810*/  BRA `(.L_x_173) ;  /* 0xffffff8800107947 */ /* 0x000fea000383ffff */
.L_x_48:
[----:B------:R-:W-:-:S07]  /*a820*/  MOV R0, UR5 ;  /* 0x0000000500007c02 */ /* 0x000fce0008000f00 */
.L_x_174:
[----:B-1----:R1:W2:Y:S02]  /*a830*/  SYNCS.PHASECHK.TRANS64.TRYWAIT P0, [R0+URZ], R3 ;  /* 0x00000003000075a7 */ /* 0x0022a400080011ff */
[----:B--2---:R-:W-:Y:S05]  /*a840*/  @!P0 NANOSLEEP.SYNCS 0x989680 ;  /* 0x009896800000895d */ /* 0x004fea0003900000 */
[----:B------:R-:W2:Y:S02]  /*a850*/  @!P0 SYNCS.PHASECHK.TRANS64 P0, [R0+URZ], R3 ;  /* 0x00000003000085a7 */ /* 0x000ea400080010ff */
[----:B--2---:R-:W-:Y:S05]  /*a860*/  @!P0 BRA `(.L_x_174) ;  /* 0xfffffffc00f08947 */ /* 0x004fea000383ffff */
[----:B------:R-:W-:Y:S05]  /*a870*/  BRA `(.L_x_175) ;  /* 0xffffff88001c7947 */ /* 0x000fea000383ffff */
.L_x_49:
[----:B------:R-:W-:-:S07]  /*a880*/  MOV R0, UR5 ;  /* 0x0000000500007c02 */ /* 0x000fce0008000f00 */
.L_x_176:
[----:B-1----:R1:W2:Y:S02]  /*a890*/  SYNCS.PHASECHK.TRANS64.TRYWAIT P0, [R0+URZ], R3 ;  /* 0x00000003000075a7 */ /* 0x0022a400080011ff */
[----:B--2---:R-:W-:Y:S05]  /*a8a0*/  @!P0 NANOSLEEP.SYNCS 0x989680 ;  /* 0x009896800000895d */ /* 0x004fea0003900000 */
[----:B------:R-:W2:Y:S02]  /*a8b0*/  @!P0 SYNCS.PHASECHK.TRANS64 P0, [R0+URZ], R3 ;  /* 0x00000003000085a7 */ /* 0x000ea400080010ff */
[----:B--2---:R-:W-:Y:S05]  /*a8c0*/  @!P0 BRA `(.L_x_176) ;  /* 0xfffffffc00f08947 */ /* 0x004fea000383ffff */
[----:B------:R-:W-:Y:S05]  /*a8d0*/  BRA `(.L_x_177) ;  /* 0xffffff8800287947 */ /* 0x000fea000383ffff */
.L_x_50:
[----:B------:R-:W-:-:S07]  /*a8e0*/  MOV R0, UR5 ;  /* 0x0000000500007c02 */ /* 0x000fce0008000f00 */
.L_x_178:
[----:B-1----:R1:W2:Y:S02]  /*a8f0*/  SYNCS.PHASECHK.TRANS64.TRYWAIT P0, [R0+URZ], R3 ;  /* 0x00000003000075a7 */ /* 0x0022a400080011ff */
[----:B--2---:R-:W-:Y:S05]  /*a900*/  @!P0 NANOSLEEP.SYNCS 0x989680 ;  /* 0x009896800000895d */ /* 0x004fea0003900000 */
[----:B------:R-:W2:Y:S02]  /*a910*/  @!P0 SYNCS.PHASECHK.TRANS64 P0, [R0+URZ], R3 ;  /* 0x00000003000085a7 */ /* 0x000ea400080010ff */
[----:B--2---:R-:W-:Y:S05]  /*a920*/  @!P0 BRA `(.L_x_178) ;  /* 0xfffffffc00f08947 */ /* 0x004fea000383ffff */
[----:B------:R-:W-:Y:S05]  /*a930*/  BRA `(.L_x_179) ;  /* 0xffffff8800347947 */ /* 0x000fea000383ffff */
.L_x_51:
[----:B------:R-:W-:-:S07]  /*a940*/  MOV R0, UR5 ;  /* 0x0000000500007c02 */ /* 0x000fce0008000f00 */
.L_x_180:
[----:B-1----:R1:W2:Y:S02]  /*a950*/  SYNCS.PHASECHK.TRANS64.TRYWAIT P0, [R0+URZ], R3 ;  /* 0x00000003000075a7 */ /* 0x0022a400080011ff */
[----:B--2---:R-:W-:Y:S05]  /*a960*/  @!P0 NANOSLEEP.SYNCS 0x989680 ;  /* 0x009896800000895d */ /* 0x004fea0003900000 */
[----:B------:R-:W2:Y:S02]  /*a970*/  @!P0 SYNCS.PHASECHK.TRANS64 P0, [R0+URZ], R3 ;  /* 0x00000003000085a7 */ /* 0x000ea400080010ff */
[----:B--2---:R-:W-:Y:S05]  /*a980*/  @!P0 BRA `(.L_x_180) ;  /* 0xfffffffc00f08947 */ /* 0x004fea000383ffff */
[----:B------:R-:W-:Y:S05]  /*a990*/  BRA `(.L_x_181) ;  /* 0xffffff8800407947 */ /* 0x000fea000383ffff */
.L_x_52:
[----:B------:R-:W-:-:S07]  /*a9a0*/  MOV R0, UR5 ;  /* 0x0000000500007c02 */ /* 0x000fce0008000f00 */
.L_x_182:
[----:B-1----:R1:W2:Y:S02]  /*a9b0*/  SYNCS.PHASECHK.TRANS64.TRYWAIT P0, [R0+URZ], R3 ;  /* 0x00000003000075a7 */ /* 0x0022a400080011ff */
[----:B--2---:R-:W-:Y:S05]  /*a9c0*/  @!P0 NANOSLEEP.SYNCS 0x989680 ;  /* 0x009896800000895d */ /* 0x004fea0003900000 */
[----:B------:R-:W2:Y:S02]  /*a9d0*/  @!P0 SYNCS.PHASECHK.TRANS64 P0, [R0+URZ], R3 ;  /* 0x00000003000085a7 */ /* 0x000ea400080010ff */
[----:B--2---:R-:W-:Y:S05]  /*a9e0*/  @!P0 BRA `(.L_x_182) ;  /* 0xfffffffc00f08947 */ /* 0x004fea000383ffff */
[----:B------:R-:W-:Y:S05]  /*a9f0*/  BRA `(.L_x_183) ;  /* 0xffffff88004c7947 */ /* 0x000fea000383ffff */
.L_x_53:
[----:B------:R-:W-:-:S07]  /*aa00*/  MOV R0, UR5 ;  /* 0x0000000500007c02 */ /* 0x000fce0008000f00 */
.L_x_184:
[----:B-1----:R1:W2:Y:S02]  /*aa10*/  SYNCS.PHASECHK.TRANS64.TRYWAIT P0, [R0+URZ], R3 ;  /* 0x00000003000075a7 */ /* 0x0022a400080011ff */
[----:B--2---:R-:W-:Y:S05]  /*aa20*/  @!P0 NANOSLEEP.SYNCS 0x989680 ;  /* 0x009896800000895d */ /* 0x004fea0003900000 */
[----:B------:R-:W2:Y:S02]  /*aa30*/  @!P0 SYNCS.PHASECHK.TRANS64 P0, [R0+URZ], R3 ;  /* 0x00000003000085a7 */ /* 0x000ea400080010ff */
[----:B--2---:R-:W-:Y:S05]  /*aa40*/  @!P0 BRA `(.L_x_184) ;  /* 0xfffffffc00f08947 */ /* 0x004fea000383ffff */
[----:B------:R-:W-:Y:S05]  /*aa50*/  BRA `(.L_x_185) ;  /* 0xffffff8800587947 */ /* 0x000fea000383ffff */
.L_x_54:
[----:B------:R-:W-:-:S07]  /*aa60*/  MOV R0, UR5 ;  /* 0x0000000500007c02 */ /* 0x000fce0008000f00 */
.L_x_186:
[----:B-1----:R1:W2:Y:S02]  /*aa70*/  SYNCS.PHASECHK.TRANS64.TRYWAIT P0, [R0+URZ], R3 ;  /* 0x00000003000075a7 */ /* 0x0022a400080011ff */
[----:B--2---:R-:W-:Y:S05]  /*aa80*/  @!P0 NANOSLEEP.SYNCS 0x989680 ;  /* 0x009896800000895d */ /* 0x004fea0003900000 */
[----:B------:R-:W2:Y:S02]  /*aa90*/  @!P0 SYNCS.PHASECHK.TRANS64 P0, [R0+URZ], R3 ;  /* 0x00000003000085a7 */ /* 0x000ea400080010ff */
[----:B--2---:R-:W-:Y:S05]  /*aaa0*/  @!P0 BRA `(.L_x_186) ;  /* 0xfffffffc00f08947 */ /* 0x004fea000383ffff */
[----:B------:R-:W-:Y:S05]  /*aab0*/  BRA `(.L_x_187) ;  /* 0xffffff8800647947 */ /* 0x000fea000383ffff */
.L_x_55:
[----:B------:R-:W-:-:S07]  /*aac0*/  MOV R0, UR5 ;  /* 0x0000000500007c02 */ /* 0x000fce0008000f00 */
.L_x_188:
[----:B-1----:R1:W2:Y:S02]  /*aad0*/  SYNCS.PHASECHK.TRANS64.TRYWAIT P0, [R0+URZ], R3 ;  /* 0x00000003000075a7 */ /* 0x0022a400080011ff */
[----:B--2---:R-:W-:Y:S05]  /*aae0*/  @!P0 NANOSLEEP.SYNCS 0x989680 ;  /* 0x009896800000895d */ /* 0x004fea0003900000 */
[----:B------:R-:W2:Y:S02]  /*aaf0*/  @!P0 SYNCS.PHASECHK.TRANS64 P0, [R0+URZ], R3 ;  /* 0x00000003000085a7 */ /* 0x000ea400080010ff */
[----:B--2---:R-:W-:Y:S05]  /*ab00*/  @!P0 BRA `(.L_x_188) ;  /* 0xfffffffc00f08947 */ /* 0x004fea000383ffff */
[----:B------:R-:W-:Y:S05]  /*ab10*/  BRA `(.L_x_189) ;  /* 0xffffff8800707947 */ /* 0x000fea000383ffff */
.L_x_56:
[----:B------:R-:W-:-:S07]  /*ab20*/  MOV R0, UR5 ;  /* 0x0000000500007c02 */ /* 0x000fce0008000f00 */
.L_x_190:
[----:B-1----:R1:W2:Y:S02]  /*ab30*/  SYNCS.PHASECHK.TRANS64.TRYWAIT P0, [R0+URZ], R3 ;  /* 0x00000003000075a7 */ /* 0x0022a400080011ff */
[----:B--2---:R-:W-:Y:S05]  /*ab40*/  @!P0 NANOSLEEP.SYNCS 0x989680 ;  /* 0x009896800000895d */ /* 0x004fea0003900000 */
[----:B------:R-:W2:Y:S02]  /*ab50*/  @!P0 SYNCS.PHASECHK.TRANS64 P0, [R0+URZ], R3 ;  /* 0x00000003000085a7 */ /* 0x000ea400080010ff */
[----:B--2---:R-:W-:Y:S05]  /*ab60*/  @!P0 BRA `(.L_x_190) ;  /* 0xfffffffc00f08947 */ /* 0x004fea000383ffff */
[----:B------:R-:W-:Y:S05]  /*ab70*/  BRA `(.L_x_191) ;  /* 0xffffff88007c7947 */ /* 0x000fea000383ffff */
.L_x_57:
[----:B------:R-:W-:-:S07]  /*ab80*/  MOV R0, UR5 ;  /* 0x0000000500007c02 */ /* 0x000fce0008000f00 */
.L_x_192:
[----:B-1----:R1:W2:Y:S02]  /*ab90*/  SYNCS.PHASECHK.TRANS64.TRYWAIT P0, [R0+URZ], R3 ;  /* 0x00000003000075a7 */ /* 0x0022a400080011ff */
[----:B--2---:R-:W-:Y:S05]  /*aba0*/  @!P0 NANOSLEEP.SYNCS 0x989680 ;  /* 0x009896800000895d */ /* 0x004fea0003900000 */
[----:B------:R-:W2:Y:S02]  /*abb0*/  @!P0 SYNCS.PHASECHK.TRANS64 P0, [R0+URZ], R3 ;  /* 0x00000003000085a7 */ /* 0x000ea400080010ff */
[----:B--2---:R-:W-:Y:S05]  /*abc0*/  @!P0 BRA `(.L_x_192) ;  /* 0xfffffffc00f08947 */ /* 0x004fea000383ffff */
[----:B------:R-:W-:Y:S05]  /*abd0*/  BRA `(.L_x_193) ;  /* 0xffffff8800887947 */ /* 0x000fea000383ffff */
.L_x_58:
[----:B------:R-:W-:-:S07]  /*abe0*/  MOV R0, UR5 ;  /* 0x0000000500007c02 */ /* 0x000fce0008000f00 */
.L_x_194:
[----:B-1----:R1:W2:Y:S02]  /*abf0*/  SYNCS.PHASECHK.TRANS64.TRYWAIT P0, [R0+URZ], R3 ;  /* 0x00000003000075a7 */ /* 0x0022a400080011ff */
[----:B--2---:R-:W-:Y:S05]  /*ac00*/  @!P0 NANOSLEEP.SYNCS 0x989680 ;  /* 0x009896800000895d */ /* 0x004fea0003900000 */
[----:B------:R-:W2:Y:S02]  /*ac10*/  @!P0 SYNCS.PHASECHK.TRANS64 P0, [R0+URZ], R3 ;  /* 0x00000003000085a7 */ /* 0x000ea400080010ff */
[----:B--2---:R-:W-:Y:S05]  /*ac20*/  @!P0 BRA `(.L_x_194) ;  /* 0xfffffffc00f08947 */ /* 0x004fea000383ffff */
[----:B------:R-:W-:Y:S05]  /*ac30*/  BRA `(.L_x_195) ;  /* 0xffffff8800947947 */ /* 0x000fea000383ffff */
.L_x_61:
[----:B-1----:R1:W2:Y:S02]  /*ac40*/  SYNCS.PHASECHK.TRANS64.TRYWAIT P0, [R2+URZ+0x1b0], R5 ;  /* 0x0001b005020075a7 */ /* 0x0022a400080011ff */
[----:B--2---:R-:W-:Y:S05]  /*ac50*/  @!P0 NANOSLEEP.SYNCS 0x989680 ;  /* 0x009896800000895d */ /* 0x004fea0003900000 */
[----:B------:R-:W2:Y:S02]  /*ac60*/  @!P0 SYNCS.PHASECHK.TRANS64 P0, [R2+URZ+0x1b0], R5 ;  /* 0x0001b005020085a7 */ /* 0x000ea400080010ff */
[----:B--2---:R-:W-:Y:S05]  /*ac70*/  @!P0 BRA `(.L_x_61) ;  /* 0xfffffffc00f08947 */ /* 0x004fea000383ffff */
[----:B------:R-:W-:Y:S05]  /*ac80*/  BRA `(.L_x_196) ;  /* 0xffffff8800f87947 */ /* 0x000fea000383ffff */
.L_x_62:
[----:B------:R-:W-:-:S07]  /*ac90*/  MOV R2, UR4 ;  /* 0x0000000400027c02 */ /* 0x000fce0008000f00 */
.L_x_197:
[----:B-1----:R1:W2:Y:S02]  /*aca0*/  SYNCS.PHASECHK.TRANS64.TRYWAIT P0, [R2+URZ+0x160], R5 ;  /* 0x00016005020075a7 */ /* 0x0022a400080011ff */
[----:B--2---:R-:W-:Y:S05]  /*acb0*/  @!P0 NANOSLEEP.SYNCS 0x989680 ;  /* 0x009896800000895d */ /* 0x004fea0003900000 */
[----:B------:R-:W2:Y:S02]  /*acc0*/  @!P0 SYNCS.PHASECHK.TRANS64 P0, [R2+URZ+0x160], R5 ;  /* 0x00016005020085a7 */ /* 0x000ea400080010ff */
[----:B--2---:R-:W-:Y:S05]  /*acd0*/  @!P0 BRA `(.L_x_197) ;  /* 0xfffffffc00f08947 */ /* 0x004fea000383ffff */
[----:B------:R-:W-:Y:S05]  /*ace0*/  BRA `(.L_x_198) ;  /* 0xffffff8c00087947 */ /* 0x000fea000383ffff */
.L_x_63:
[----:B-1----:R1:W2:Y:S02]  /*acf0*/  SYNCS.PHASECHK.TRANS64.TRYWAIT P1, [R2+URZ+0x150], R5 ;  /* 0x00015005020075a7 */ /* 0x0022a400080211ff */
[----:B--2---:R-:W-:Y:S05]  /*ad00*/  @!P1 NANOSLEEP.SYNCS 0x989680 ;  /* 0x009896800000995d */ /* 0x004fea0003900000 */
[----:B------:R-:W2:Y:S02]  /*ad10*/  @!P1 SYNCS.PHASECHK.TRANS64 P1, [R2+URZ+0x150], R5 ;  /* 0x00015005020095a7 */ /* 0x000ea400080210ff */
[----:B--2---:R-:W-:Y:S05]  /*ad20*/  @!P1 BRA `(.L_x_63) ;  /* 0xfffffffc00f09947 */ /* 0x004fea000383ffff */
[----:B------:R-:W-:Y:S05]  /*ad30*/  BRA `(.L_x_199) ;  /* 0xffffff8c00387947 */ /* 0x000fea000383ffff */
.L_x_66:
[----:B------:R-:W-:-:S07]  /*ad40*/  MOV R0, UR4 ;  /* 0x0000000400007c02 */ /* 0x000fce0008000f00 */
.L_x_200:
[----:B-1----:R1:W2:Y:S02]  /*ad50*/  SYNCS.PHASECHK.TRANS64.TRYWAIT P0, [R0+URZ+0x160], R3 ;  /* 0x00016003000075a7 */ /* 0x0022a400080011ff */
[----:B--2---:R-:W-:Y:S05]  /*ad60*/  @!P0 NANOSLEEP.SYNCS 0x989680 ;  /* 0x009896800000895d */ /* 0x004fea0003900000 */
[----:B------:R-:W2:Y:S02]  /*ad70*/  @!P0 SYNCS.PHASECHK.TRANS64 P0, [R0+URZ+0x160], R3 ;  /* 0x00016003000085a7 */ /* 0x000ea400080010ff */
[----:B--2---:R-:W-:Y:S05]  /*ad80*/  @!P0 BRA `(.L_x_200) ;  /* 0xfffffffc00f08947 */ /* 0x004fea000383ffff */
[----:B------:R-:W-:Y:S05]  /*ad90*/  BRA `(.L_x_65) ;  /* 0xffffff8c008c7947 */ /* 0x000fea000383ffff */
.L_x_75:
[----:B-1----:R-:W-:-:S04]  /*ada0*/  MOV R0, UR5 ;  /* 0x0000000500007c02 */ /* 0x002fc80008000f00 */
[----:B------:R1:W2:Y:S03]  /*adb0*/  SYNCS.PHASECHK.TRANS64.TRYWAIT P0, [R0+URZ+0x8], R7 ;  /* 0x00000807000075a7 */ /* 0x0002a600080011ff */
[----:B--2---:R-:W-:Y:S05]  /*adc0*/  @!P0 NANOSLEEP.SYNCS 0x989680 ;  /* 0x009896800000895d */ /* 0x004fea0003900000 */
[----:B------:R-:W2:Y:S02]  /*add0*/  @!P0 SYNCS.PHASECHK.TRANS64 P0, [R0+URZ+0x8], R7 ;  /* 0x00000807000085a7 */ /* 0x000ea400080010ff */
[----:B--2---:R-:W-:Y:S05]  /*ade0*/  @!P0 BRA `(.L_x_75) ;  /* 0xfffffffc00ec8947 */ /* 0x004fea000383ffff */
[----:B------:R-:W-:Y:S05]  /*adf0*/  BRA `(.L_x_74) ;  /* 0xffffff9000447947 */ /* 0x000fea000383ffff */
.L_x_77:
[----:B------:R-:W-:Y:S01]  /*ae00*/  BSSY B0, `(.L_x_201) ;  /* 0x0000006000007945 */ /* 0x000fe20003800000 */
[----:B------:R-:W-:-:S07]  /*ae10*/  MOV R15, 0xffffffff ;  /* 0xffffffff000f7802 */ /* 0x000fce0000000f00 */
[----:B-1---5:R-:W-:Y:S05]  /*ae20*/  WARPSYNC.COLLECTIVE R15, `(.L_x_202) ;  /* 0x000000000f0c7348 */ /* 0x022fea0003c00000 */
[----:B------:R-:W-:Y:S02]  /*ae30*/  ELECT P6, UR79, PT ;  /* 0x00000000004f782f */ /* 0x000fe400038c0000 */
[----:B------:R-:W-:Y:S01]  /*ae40*/  MOV R14, UR79 ;  /* 0x0000004f000e7c02 */ /* 0x000fe20008000f00 */
[----:B-1---5:R-:W-:Y:S10]  /*ae50*/  ENDCOLLECTIVE ;  /* 0x000000000000791b */ /* 0x022ff40003800000 */
.L_x_202:
[----:B------:R-:W-:Y:S05]  /*ae60*/  BSYNC B0 ;  /* 0x0000000000007941 */ /* 0x000fea0003800000 */
.L_x_201:
[----:B------:R-:W-:Y:S01]  /*ae70*/  PLOP3.LUT P0, PT, P6, PT, PT, 0x80, 0x8 ;  /* 0x000000000008781c */ /* 0x000fe2000370f070 */
[----:B------:R-:W-:-:S12]  /*ae80*/  BRA `(.L_x_203) ;  /* 0xffffff9000707947 */ /* 0x000fd8000383ffff */
.L_x_79:
[----:B-1----:R-:W-:-:S04]  /*ae90*/  MOV R0, UR5 ;  /* 0x0000000500007c02 */ /* 0x002fc80008000f00 */
[----:B------:R1:W2:Y:S03]  /*aea0*/  SYNCS.PHASECHK.TRANS64.TRYWAIT P0, [R0+URZ+0x8], R5 ;  /* 0x00000805000075a7 */ /* 0x0002a600080011ff */
[----:B--2---:R-:W-:Y:S05]  /*aeb0*/  @!P0 NANOSLEEP.SYNCS 0x989680 ;  /* 0x009896800000895d */ /* 0x004fea0003900000 */
[----:B------:R-:W2:Y:S02]  /*aec0*/  @!P0 SYNCS.PHASECHK.TRANS64 P0, [R0+URZ+0x8], R5 ;  /* 0x00000805000085a7 */ /* 0x000ea400080010ff */
[----:B--2---:R-:W-:Y:S05]  /*aed0*/  @!P0 BRA `(.L_x_79) ;  /* 0xfffffffc00ec8947 */ /* 0x004fea000383ffff */
[----:B------:R-:W-:Y:S05]  /*aee0*/  BRA `(.L_x_78) ;  /* 0xffffff9000747947 */ /* 0x000fea000383ffff */
.L_x_80:
[----:B-1----:R1:W2:Y:S02]  /*aef0*/  SYNCS.PHASECHK.TRANS64.TRYWAIT P0, [R0+URZ+0x150], R5 ;  /* 0x00015005000075a7 */ /* 0x0022a400080011ff */
[----:B--2---:R-:W-:Y:S05]  /*af00*/  @!P0 NANOSLEEP.SYNCS 0x989680 ;  /* 0x009896800000895d */ /* 0x004fea0003900000 */
[----:B------:R-:W2:Y:S02]  /*af10*/  @!P0 SYNCS.PHASECHK.TRANS64 P0, [R0+URZ+0x150], R5 ;  /* 0x00015005000085a7 */ /* 0x000ea400080010ff */
[----:B--2---:R-:W-:Y:S05]  /*af20*/  @!P0 BRA `(.L_x_80) ;  /* 0xfffffffc00f08947 */ /* 0x004fea000383ffff */
[----:B------:R-:W-:Y:S05]  /*af30*/  BRA `(.L_x_204) ;  /* 0xffffff9400507947 */ /* 0x000fea000383ffff */
.L_x_82:
[----:B------:R-:W-:-:S07]  /*af40*/  MOV R0, UR23 ;  /* 0x0000001700007c02 */ /* 0x000fce0008000f00 */
.L_x_205:
[----:B-1----:R1:W2:Y:S02]  /*af50*/  SYNCS.PHASECHK.TRANS64.TRYWAIT P0, [R0+URZ+0x190], R5 ;  /* 0x00019005000075a7 */ /* 0x0022a400080011ff */
[----:B--2---:R-:W-:Y:S05]  /*af60*/  @!P0 NANOSLEEP.SYNCS 0x989680 ;  /* 0x009896800000895d */ /* 0x004fea0003900000 */
[----:B------:R-:W2:Y:S02]  /*af70*/  @!P0 SYNCS.PHASECHK.TRANS64 P0, [R0+URZ+0x190], R5 ;  /* 0x00019005000085a7 */ /* 0x000ea400080010ff */
[----:B--2---:R-:W-:Y:S05]  /*af80*/  @!P0 BRA `(.L_x_205) ;  /* 0xfffffffc00f08947 */ /* 0x004fea000383ffff */
[----:B------:R-:W-:Y:S05]  /*af90*/  BRA `(.L_x_206) ;  /* 0xffffff94009c7947 */ /* 0x000fea000383ffff */
.L_x_85:
[----:B------:R-:W-:Y:S07]  /*afa0*/  MOV R0, UR5 ;  /* 0x0000000500007c02 */ /* 0x000fee0008000f00 */
.L_x_207:
[----:B-1----:R1:W2:Y:S02]  /*afb0*/  SYNCS.PHASECHK.TRANS64.TRYWAIT P0, [R0+URZ], R5 ;  /* 0x00000005000075a7 */ /* 0x0022a400080011ff */
[----:B--2---:R-:W-:Y:S05]  /*afc0*/  @!P0 NANOSLEEP.SYNCS 0x989680 ;  /* 0x009896800000895d */ /* 0x004fea0003900000 */
[----:B------:R-:W2:Y:S02]  /*afd0*/  @!P0 SYNCS.PHASECHK.TRANS64 P0, [R0+URZ], R5 ;  /* 0x00000005000085a7 */ /* 0x000ea400080010ff */
[----:B--2---:R-:W-:Y:S05]  /*afe0*/  @!P0 BRA `(.L_x_207) ;  /* 0xfffffffc00f08947 */ /* 0x004fea000383ffff */
[----:B------:R-:W-:Y:S05]  /*aff0*/  BRA `(.L_x_84) ;  /* 0xffffff9400b07947 */ /* 0x000fea000383ffff */
.L_x_89:
[----:B-1----:R-:W-:-:S07]  /*b000*/  MOV R0, UR4 ;  /* 0x0000000400007c02 */ /* 0x002fce0008000f00 */
.L_x_208:
[----:B-1----:R1:W2:Y:S02]  /*b010*/  SYNCS.PHASECHK.TRANS64.TRYWAIT P0, [R0+URZ], R3 ;  /* 0x00000003000075a7 */ /* 0x0022a400080011ff */
[----:B--2---:R-:W-:Y:S05]  /*b020*/  @!P0 NANOSLEEP.SYNCS 0x989680 ;  /* 0x009896800000895d */ /* 0x004fea0003900000 */
[----:B------:R-:W2:Y:S02]  /*b030*/  @!P0 SYNCS.PHASECHK.TRANS64 P0, [R0+URZ], R3 ;  /* 0x00000003000085a7 */ /* 0x000ea400080010ff */
[----:B--2---:R-:W-:Y:S05]  /*b040*/  @!P0 BRA `(.L_x_208) ;  /* 0xfffffffc00f08947 */ /* 0x004fea000383ffff */
[----:B------:R-:W-:Y:S05]  /*b050*/  BRA `(.L_x_209) ;  /* 0xffffff98007c7947 */ /* 0x000fea000383ffff */
.L_x_90:
[----:B------:R-:W-:-:S07]  /*b060*/  MOV R0, UR5 ;  /* 0x0000000500007c02 */ /* 0x000fce0008000f00 */
.L_x_210:
[----:B-1----:R1:W2:Y:S02]  /*b070*/  SYNCS.PHASECHK.TRANS64.TRYWAIT P0, [R0+URZ], R3 ;  /* 0x00000003000075a7 */ /* 0x0022a400080011ff */
[----:B--2---:R-:W-:Y:S05]  /*b080*/  @!P0 NANOSLEEP.SYNCS 0x989680 ;  /* 0x009896800000895d */ /* 0x004fea0003900000 */
[----:B------:R-:W2:Y:S02]  /*b090*/  @!P0 SYNCS.PHASECHK.TRANS64 P0, [R0+URZ], R3 ;  /* 0x00000003000085a7 */ /* 0x000ea400080010ff */
[----:B--2---:R-:W-:Y:S05]  /*b0a0*/  @!P0 BRA `(.L_x_210) ;  /* 0xfffffffc00f08947 */ /* 0x004fea000383ffff */
[----:B------:R-:W-:Y:S05]  /*b0b0*/  BRA `(.L_x_211) ;  /* 0xffffff9800887947 */ /* 0x000fea000383ffff */
.L_x_91:
[----:B------:R-:W-:-:S07]  /*b0c0*/  MOV R0, UR5 ;  /* 0x0000000500007c02 */ /* 0x000fce0008000f00 */
.L_x_212:
[----:B-1----:R1:W2:Y:S02]  /*b0d0*/  SYNCS.PHASECHK.TRANS64.TRYWAIT P0, [R0+URZ], R3 ;  /* 0x00000003000075a7 */ /* 0x0022a400080011ff */
[----:B--2---:R-:W-:Y:S05]  /*b0e0*/  @!P0 NANOSLEEP.SYNCS 0x989680 ;  /* 0x009896800000895d */ /* 0x004fea0003900000 */
[----:B------:R-:W2:Y:S02]  /*b0f0*/  @!P0 SYNCS.PHASECHK.TRANS64 P0, [R0+URZ], R3 ;  /* 0x00000003000085a7 */ /* 0x000ea400080010ff */
[----:B--2---:R-:W-:Y:S05]  /*b100*/  @!P0 BRA `(.L_x_212) ;  /* 0xfffffffc00f08947 */ /* 0x004fea000383ffff */
[----:B------:R-:W-:Y:S05]  /*b110*/  BRA `(.L_x_213) ;  /* 0xffffff9800947947 */ /* 0x000fea000383ffff */
.L_x_94:
[----:B------:R-:W-:-:S07]  /*b120*/  MOV R0, UR17 ;  /* 0x0000001100007c02 */ /* 0x000fce0008000f00 */
.L_x_214:
[----:B-1----:R1:W2:Y:S02]  /*b130*/  SYNCS.PHASECHK.TRANS64.TRYWAIT P1, [R0+URZ+0x1d0], R3 ;  /* 0x0001d003000075a7 */ /* 0x0022a400080211ff */
[----:B--2---:R-:W-:Y:S05]  /*b140*/  @!P1 NANOSLEEP.SYNCS 0x989680 ;  /* 0x009896800000995d */ /* 0x004fea0003900000 */
[----:B------:R-:W2:Y:S02]  /*b150*/  @!P1 SYNCS.PHASECHK.TRANS64 P1, [R0+URZ+0x1d0], R3 ;  /* 0x0001d003000095a7 */ /* 0x000ea400080210ff */
[----:B--2---:R-:W-:Y:S05]  /*b160*/  @!P1 BRA `(.L_x_214) ;  /* 0xfffffffc00f09947 */ /* 0x004fea000383ffff */
[----:B------:R-:W-:Y:S05]  /*b170*/  BRA `(.L_x_215) ;  /* 0xffffff9800e07947 */ /* 0x000fea000383ffff */
.L_x_99:
[----:B--2---:R2:W3:Y:S02]  /*b180*/  SYNCS.PHASECHK.TRANS64.TRYWAIT P0, [R12+URZ+0x150], R9 ;  /* 0x000150090c0075a7 */ /* 0x0044e400080011ff */
[----:B---3--:R-:W-:Y:S05]  /*b190*/  @!P0 NANOSLEEP.SYNCS 0x989680 ;  /* 0x009896800000895d */ /* 0x008fea0003900000 */
[----:B------:R-:W3:Y:S02]  /*b1a0*/  @!P0 SYNCS.PHASECHK.TRANS64 P0, [R12+URZ+0x150], R9 ;  /* 0x000150090c0085a7 */ /* 0x000ee400080010ff */
[----:B---3--:R-:W-:Y:S05]  /*b1b0*/  @!P0 BRA `(.L_x_99) ;  /* 0xfffffffc00f08947 */ /* 0x008fea000383ffff */
[----:B------:R-:W-:Y:S05]  /*b1c0*/  BRA `(.L_x_216) ;  /* 0xffffffa000187947 */ /* 0x000fea000383ffff */
.L_x_102:
[----:B------:R-:W-:Y:S07]  /*b1d0*/  MOV R0, UR21 ;  /* 0x0000001500007c02 */ /* 0x000fee0008000f00 */
.L_x_217:
[----:B--2---:R2:W3:Y:S02]  /*b1e0*/  SYNCS.PHASECHK.TRANS64.TRYWAIT P2, [R0+URZ+0x148], R11 ;  /* 0x0001480b000075a7 */ /* 0x0044e400080411ff */
[----:B---3--:R-:W-:Y:S05]  /*b1f0*/  @!P2 NANOSLEEP.SYNCS 0x989680 ;  /* 0x009896800000a95d */ /* 0x008fea0003900000 */
[----:B------:R-:W3:Y:S02]  /*b200*/  @!P2 SYNCS.PHASECHK.TRANS64 P2, [R0+URZ+0x148], R11 ;  /* 0x0001480b0000a5a7 */ /* 0x000ee400080410ff */
[----:B---3--:R-:W-:Y:S05]  /*b210*/  @!P2 BRA `(.L_x_217) ;  /* 0xfffffffc00f0a947 */ /* 0x008fea000383ffff */
[----:B------:R-:W-:Y:S05]  /*b220*/  BRA `(.L_x_101) ;  /* 0xffffffa400807947 */ /* 0x000fea000383ffff */
.L_x_105:
[----:B--2---:R-:W-:Y:S07]  /*b230*/  MOV R0, UR21 ;  /* 0x0000001500007c02 */ /* 0x004fee0008000f00 */
.L_x_218:
[----:B--2---:R2:W3:Y:S02]  /*b240*/  SYNCS.PHASECHK.TRANS64.TRYWAIT P0, [R0+URZ+0x120], R9 ;  /* 0x00012009000075a7 */ /* 0x0044e400080011ff */
[----:B---3--:R-:W-:Y:S05]  /*b250*/  @!P0 NANOSLEEP.SYNCS 0x989680 ;  /* 0x009896800000895d */ /* 0x008fea0003900000 */
[----:B------:R-:W3:Y:S02]  /*b260*/  @!P0 SYNCS.PHASECHK.TRANS64 P0, [R0+URZ+0x120], R9 ;  /* 0x00012009000085a7 */ /* 0x000ee400080010ff */
[----:B---3--:R-:W-:Y:S05]  /*b270*/  @!P0 BRA `(.L_x_218) ;  /* 0xfffffffc00f08947 */ /* 0x008fea000383ffff */
[----:B------:R-:W-:Y:S05]  /*b280*/  BRA `(.L_x_219) ;  /* 0xffffffa400dc7947 */ /* 0x000fea000383ffff */
.L_x_106:
[----:B------:R-:W-:Y:S07]  /*b290*/  MOV R0, UR21 ;  /* 0x0000001500007c02 */ /* 0x000fee0008000f00 */
.L_x_220:
[----:B--2---:R2:W3:Y:S02]  /*b2a0*/  SYNCS.PHASECHK.TRANS64.TRYWAIT P0, [R0+URZ+0x128], R9 ;  /* 0x00012809000075a7 */ /* 0x0044e400080011ff */
[----:B---3--:R-:W-:Y:S05]  /*b2b0*/  @!P0 NANOSLEEP.SYNCS 0x989680 ;  /* 0x009896800000895d */ /* 0x008fea0003900000 */
[----:B------:R-:W3:Y:S02]  /*b2c0*/  @!P0 SYNCS.PHASECHK.TRANS64 P0, [R0+URZ+0x128], R9 ;  /* 0x00012809000085a7 */ /* 0x000ee400080010ff */
[----:B---3--:R-:W-:Y:S05]  /*b2d0*/  @!P0 BRA `(.L_x_220) ;  /* 0xfffffffc00f08947 */ /* 0x008fea000383ffff */
[----:B------:R-:W-:Y:S05]  /*b2e0*/  BRA `(.L_x_221) ;  /* 0xffffffa800147947 */ /* 0x000fea000383ffff */
.L_x_107:
[----:B------:R-:W-:Y:S07]  /*b2f0*/  MOV R0, UR21 ;  /* 0x0000001500007c02 */ /* 0x000fee0008000f00 */
.L_x_222:
[----:B--2---:R2:W3:Y:S02]  /*b300*/  SYNCS.PHASECHK.TRANS64.TRYWAIT P0, [R0+URZ+0x130], R9 ;  /* 0x00013009000075a7 */ /* 0x0044e400080011ff */
[----:B---3--:R-:W-:Y:S05]  /*b310*/  @!P0 NANOSLEEP.SYNCS 0x989680 ;  /* 0x009896800000895d */ /* 0x008fea0003900000 */
[----:B------:R-:W3:Y:S02]  /*b320*/  @!P0 SYNCS.PHASECHK.TRANS64 P0, [R0+URZ+0x130], R9 ;  /* 0x00013009000085a7 */ /* 0x000ee400080010ff */
[----:B---3--:R-:W-:Y:S05]  /*b330*/  @!P0 BRA `(.L_x_222) ;  /* 0xfffffffc00f08947 */ /* 0x008fea000383ffff */
[----:B------:R-:W-:Y:S05]  /*b340*/  BRA `(.L_x_223) ;  /* 0xffffffa800587947 */ /* 0x000fea000383ffff */
.L_x_108:
[----:B------:R-:W-:Y:S07]  /*b350*/  MOV R0, UR21 ;  /* 0x0000001500007c02 */ /* 0x000fee0008000f00 */
.L_x_224:
[----:B--2---:R2:W3:Y:S02]  /*b360*/  SYNCS.PHASECHK.TRANS64.TRYWAIT P0, [R0+URZ+0x138], R9 ;  /* 0x00013809000075a7 */ /* 0x0044e400080011ff */
[----:B---3--:R-:W-:Y:S05]  /*b370*/  @!P0 NANOSLEEP.SYNCS 0x989680 ;  /* 0x009896800000895d */ /* 0x008fea0003900000 */
[----:B------:R-:W3:Y:S02]  /*b380*/  @!P0 SYNCS.PHASECHK.TRANS64 P0, [R0+URZ+0x138], R9 ;  /* 0x00013809000085a7 */ /* 0x000ee400080010ff */
[----:B---3--:R-:W-:Y:S05]  /*b390*/  @!P0 BRA `(.L_x_224) ;  /* 0xfffffffc00f08947 */ /* 0x008fea000383ffff */
[----:B------:R-:W-:Y:S05]  /*b3a0*/  BRA `(.L_x_225) ;  /* 0xffffffa800987947 */ /* 0x000fea000383ffff */
.L_x_110:
[----:B------:R-:W-:-:S07]  /*b3b0*/  MOV R0, UR21 ;  /* 0x0000001500007c02 */ /* 0x000fce0008000f00 */
.L_x_226:
[----:B---3--:R3:W4:Y:S02]  /*b3c0*/  SYNCS.PHASECHK.TRANS64.TRYWAIT P0, [R0+URZ+0x120], R3 ;  /* 0x00012003000075a7 */ /* 0x00872400080011ff */
[----:B----4-:R-:W-:Y:S05]  /*b3d0*/  @!P0 NANOSLEEP.SYNCS 0x989680 ;  /* 0x009896800000895d */ /* 0x010fea0003900000 */
[----:B------:R-:W4:Y:S02]  /*b3e0*/  @!P0 SYNCS.PHASECHK.TRANS64 P0, [R0+URZ+0x120], R3 ;  /* 0x00012003000085a7 */ /* 0x000f2400080010ff */
[----:B----4-:R-:W-:Y:S05]  /*b3f0*/  @!P0 BRA `(.L_x_226) ;  /* 0xfffffffc00f08947 */ /* 0x010fea000383ffff */
[----:B------:R-:W-:Y:S05]  /*b400*/  BRA `(.L_x_227) ;  /* 0xffffffac00107947 */ /* 0x000fea000383ffff */
.L_x_111:
[----:B---3--:R-:W-:-:S07]  /*b410*/  MOV R0, UR21 ;  /* 0x0000001500007c02 */ /* 0x008fce0008000f00 */
.L_x_228:
[----:B---3--:R3:W4:Y:S02]  /*b420*/  SYNCS.PHASECHK.TRANS64.TRYWAIT P0, [R0+URZ+0x128], R3 ;  /* 0x00012803000075a7 */ /* 0x00872400080011ff */
[----:B----4-:R-:W-:Y:S05]  /*b430*/  @!P0 NANOSLEEP.SYNCS 0x989680 ;  /* 0x009896800000895d */ /* 0x010fea0003900000 */
[----:B------:R-:W4:Y:S02]  /*b440*/  @!P0 SYNCS.PHASECHK.TRANS64 P0, [R0+URZ+0x128], R3 ;  /* 0x00012803000085a7 */ /* 0x000f2400080010ff */
[----:B----4-:R-:W-:Y:S05]  /*b450*/  @!P0 BRA `(.L_x_228) ;  /* 0xfffffffc00f08947 */ /* 0x010fea000383ffff */
[----:B------:R-:W-:Y:S05]  /*b460*/  BRA `(.L_x_229) ;  /* 0xffffffac00007947 */ /* 0x000fea000383ffff */
.L_x_112:
[----:B---3--:R-:W-:-:S07]  /*b470*/  MOV R0, UR21 ;  /* 0x0000001500007c02 */ /* 0x008fce0008000f00 */
.L_x_230:
[----:B---3--:R3:W4:Y:S02]  /*b480*/  SYNCS.PHASECHK.TRANS64.TRYWAIT P0, [R0+URZ+0x130], R3 ;  /* 0x00013003000075a7 */ /* 0x00872400080011ff */
[----:B----4-:R-:W-:Y:S05]  /*b490*/  @!P0 NANOSLEEP.SYNCS 0x989680 ;  /* 0x009896800000895d */ /* 0x010fea0003900000 */
[----:B------:R-:W4:Y:S02]  /*b4a0*/  @!P0 SYNCS.PHASECHK.TRANS64 P0, [R0+URZ+0x130], R3 ;  /* 0x00013003000085a7 */ /* 0x000f2400080010ff */
[----:B----4-:R-:W-:Y:S05]  /*b4b0*/  @!P0 BRA `(.L_x_230) ;  /* 0xfffffffc00f08947 */ /* 0x010fea000383ffff */
[----:B------:R-:W-:Y:S05]  /*b4c0*/  BRA `(.L_x_231) ;  /* 0xffffffa800f07947 */ /* 0x000fea000383ffff */
.L_x_114:
[----:B--2---:R2:W3:Y:S02]  /*b4d0*/  SYNCS.PHASECHK.TRANS64.TRYWAIT P0, [R3+URZ+0x150], R0 ;  /* 0x00015000030075a7 */ /* 0x0044e400080011ff */
[----:B---3--:R-:W-:Y:S05]  /*b4e0*/  @!P0 NANOSLEEP.SYNCS 0x989680 ;  /* 0x009896800000895d */ /* 0x008fea0003900000 */
[----:B------:R-:W3:Y:S02]  /*b4f0*/  @!P0 SYNCS.PHASECHK.TRANS64 P0, [R3+URZ+0x150], R0 ;  /* 0x00015000030085a7 */ /* 0x000ee400080010ff */
[----:B---3--:R-:W-:Y:S05]  /*b500*/  @!P0 BRA `(.L_x_114) ;  /* 0xfffffffc00f08947 */ /* 0x008fea000383ffff */
[----:B------:R-:W-:Y:S05]  /*b510*/  BRA `(.L_x_232) ;  /* 0xffffffac00b47947 */ /* 0x000fea000383ffff */
.L_x_125:
[----:B-1----:R-:W-:Y:S04]  /*b520*/  MOV R2, UR44 ;  /* 0x0000002c00027c02 */ /* 0x002fe80008000f00 */
[----:B------:R1:W2:Y:S03]  /*b530*/  SYNCS.PHASECHK.TRANS64.TRYWAIT P0, [R2+URZ+0x100], R3 ;  /* 0x00010003020075a7 */ /* 0x0002a600080011ff */
[----:B--2---:R-:W-:Y:S05]  /*b540*/  @!P0 NANOSLEEP.SYNCS 0x989680 ;  /* 0x009896800000895d */ /* 0x004fea0003900000 */
[----:B------:R-:W2:Y:S02]  /*b550*/  @!P0 SYNCS.PHASECHK.TRANS64 P0, [R2+URZ+0x100], R3 ;  /* 0x00010003020085a7 */ /* 0x000ea400080010ff */
[----:B--2---:R-:W-:Y:S05]  /*b560*/  @!P0 BRA `(.L_x_125) ;  /* 0xfffffffc00ec8947 */ /* 0x004fea000383ffff */
[----:B------:R-:W-:Y:S05]  /*b570*/  BRA `(.L_x_124) ;  /* 0xffffffbc00087947 */ /* 0x000fea000383ffff */
.L_x_127:
[----:B-1----:R1:W3:Y:S02]  /*b580*/  SYNCS.PHASECHK.TRANS64.TRYWAIT P1, [R101+URZ+0x170], R0 ;  /* 0x00017000650075a7 */ /* 0x0022e400080211ff */
[----:B---3--:R-:W-:Y:S05]  /*b590*/  @!P1 NANOSLEEP.SYNCS 0x989680 ;  /* 0x009896800000995d */ /* 0x008fea0003900000 */
[----:B------:R-:W3:Y:S02]  /*b5a0*/  @!P1 SYNCS.PHASECHK.TRANS64 P1, [R101+URZ+0x170], R0 ;  /* 0x00017000650095a7 */ /* 0x000ee400080210ff */
[----:B---3--:R-:W-:Y:S05]  /*b5b0*/  @!P1 BRA `(.L_x_127) ;  /* 0xfffffffc00f09947 */ /* 0x008fea000383ffff */
[----:B------:R-:W-:Y:S05]  /*b5c0*/  BRA `(.L_x_126) ;  /* 0xffffffbc00307947 */ /* 0x000fea000383ffff */
.L_x_136:
[----:B---3--:R3:W4:Y:S02]  /*b5d0*/  SYNCS.PHASECHK.TRANS64.TRYWAIT P0, [R3+URZ+0x100], R0 ;  /* 0x00010000030075a7 */ /* 0x00872400080011ff */
[----:B----4-:R-:W-:Y:S05]  /*b5e0*/  @!P0 NANOSLEEP.SYNCS 0x989680 ;  /* 0x009896800000895d */ /* 0x010fea0003900000 */
[----:B------:R-:W4:Y:S02]  /*b5f0*/  @!P0 SYNCS.PHASECHK.TRANS64 P0, [R3+URZ+0x100], R0 ;  /* 0x00010000030085a7 */ /* 0x000f2400080010ff */
[----:B----4-:R-:W-:Y:S05]  /*b600*/  @!P0 BRA `(.L_x_136) ;  /* 0xfffffffc00f08947 */ /* 0x010fea000383ffff */
[----:B------:R-:W-:Y:S05]  /*b610*/  BRA `(.L_x_135) ;  /* 0xffffffc8000c7947 */ /* 0x000fea000383ffff */
.L_x_144:
[----:B-1----:R1:W4:Y:S02]  /*b620*/  SYNCS.PHASECHK.TRANS64.TRYWAIT P0, [R62+URZ+0x100], R5 ;  /* 0x000100053e0075a7 */ /* 0x00232400080011ff */
[----:B----4-:R-:W-:Y:S05]  /*b630*/  @!P0 NANOSLEEP.SYNCS 0x989680 ;  /* 0x009896800000895d */ /* 0x010fea0003900000 */
[----:B------:R-:W4:Y:S02]  /*b640*/  @!P0 SYNCS.PHASECHK.TRANS64 P0, [R62+URZ+0x100], R5 ;  /* 0x000100053e0085a7 */ /* 0x000f2400080010ff */
[----:B----4-:R-:W-:Y:S05]  /*b650*/  @!P0 BRA `(.L_x_144) ;  /* 0xfffffffc00f08947 */ /* 0x010fea000383ffff */
[----:B------:R-:W-:Y:S05]  /*b660*/  BRA `(.L_x_143) ;  /* 0xffffffd4000c7947 */ /* 0x000fea000383ffff */
.L_x_152:
[----:B-1----:R1:W4:Y:S02]  /*b670*/  SYNCS.PHASECHK.TRANS64.TRYWAIT P0, [R62+URZ+0x100], R5 ;  /* 0x000100053e0075a7 */ /* 0x00232400080011ff */
[----:B----4-:R-:W-:Y:S05]  /*b680*/  @!P0 NANOSLEEP.SYNCS 0x989680 ;  /* 0x009896800000895d */ /* 0x010fea0003900000 */
[----:B------:R-:W4:Y:S02]  /*b690*/  @!P0 SYNCS.PHASECHK.TRANS64 P0, [R62+URZ+0x100], R5 ;  /* 0x000100053e0085a7 */ /* 0x000f2400080010ff */
[----:B----4-:R-:W-:Y:S05]  /*b6a0*/  @!P0 BRA `(.L_x_152) ;  /* 0xfffffffc00f08947 */ /* 0x010fea000383ffff */
[----:B------:R-:W-:Y:S05]  /*b6b0*/  BRA `(.L_x_151) ;  /* 0xffffffe000087947 */ /* 0x000fea000383ffff */
        .weak           $__internal_0_$__cuda_sm10x_tcgen05_guardrail_trap_col_being_dealloced_not_returned_by_alloc
        .type           $__internal_0_$__cuda_sm10x_tcgen05_guardrail_trap_col_being_dealloced_not_returned_by_alloc,@function
        .size           $__internal_0_$__cuda_sm10x_tcgen05_guardrail_trap_col_being_dealloced_not_returned_by_alloc,($__internal_1_$__cuda_sm10x_tcgen05_guardrail_trap_phase_invalid_during_alloc - $__internal_0_$__cuda_sm10x_tcgen05_guardrail_trap_col_being_dealloced_not_returned_by_alloc)
$__internal_0_$__cuda_sm10x_tcgen05_guardrail_trap_col_being_dealloced_not_returned_by_alloc:
[----:B------:R-:W-:Y:S05]  /*b6c0*/  BPT.TRAP 0x1 ;  /* 0x000000040000795c */ /* 0x000fea0000300000 */
[----:B------:R-:W-:-:S04]  /*b6d0*/  HFMA2 R3, -RZ, RZ, 0, 0 ;  /* 0x00000000ff037431 */ /* 0x000fc800000001ff */
[----:B------:R-:W-:Y:S05]  /*b6e0*/  RET.REL.NODEC R2 `(_ZN7cutlass13device_kernelINS_4gemm6kernel13GemmUniversalIN4cute5tupleIJiiiiEEENS1_10collective13CollectiveMmaINS1_35MainloopSm100TmaUmmaWarpSpecializedILi16ELi2ELi4ENS5_IJNS4_1CILi4EEESB_NSA_ILi1EEEEEEEENS5_IJNSA_ILi256EEENSA_ILi128EEENSA_ILi32EEEEEENS_10bfloat16_tENS5_IJlSC_lEEESJ_SK_NS4_8TiledMMAINS4_8MMA_AtomIJNS4_26SM100_MMA_F16BF16_2x1SM_SSISJ_SJ_fLi256ELi128ELNS4_4UMMA5MajorE0ELSP_0ELNSO_7ScaleInE0ELSQ_0EEEEEENS4_6LayoutINS5_IJSC_SC_SC_EEENS5_IJNSA_ILi0EEESV_SV_EEEEENS5_IJNS4_10UnderscoreESY_SY_EEEEENS4_28SM100_TMA_2SM_LOAD_MULTICASTENS4_14ComposedLayoutINS4_7SwizzleILi2ELi4ELi3EEENS4_18smem_ptr_flag_bitsILi16EEENST_INS5_IJNSA_ILi8EEESH_EEENS5_IJSH_SC_EEEEEEEvNS4_8identityES11_S1B_vS1C_EENS_8epilogue10collective18CollectiveEpilogueINS1E_23Sm100TmaWarpSpecializedILi4ELi2ELi32ELb1ELb0EEEJNS5_IJSG_SG_SH_EEENS5_IJNST_ISG_SC_EENST_ISH_SC_EEEEESJ_SK_SJ_SK_NS1E_6fusion15FusionCallbacksIS1I_NS1N_17LinearCombinationISJ_fSJ_fLNS_15FloatRoundStyleE2EEES1J_S1M_JEEENS4_5SM1004TMEM4LOAD26SM100_TMEM_LOAD_32dp32b32xENS4_13SM90_TMA_LOADES1B_NS4_39AutoVectorizingCopyWithAssumedAlignmentILi128EEENS4_14SM90_TMA_STOREES1B_S1Z_S1Z_EEEvvEEEEvNT_6ParamsE) ;  /* 0xffffff4802447950 */ /* 0x000fea0003c3ffff */
        .weak           $__internal_1_$__cuda_sm10x_tcgen05_guardrail_trap_phase_invalid_during_alloc
        .type           $__internal_1_$__cuda_sm10x_tcgen05_guardrail_trap_phase_invalid_during_alloc,@function
        .size           $__internal_1_$__cuda_sm10x_tcgen05_guardrail_trap_phase_invalid_during_alloc,($__internal_2_$__cuda_sm10x_tcgen05_guardrail_trap_unallocated_columns_being_dealloced - $__internal_1_$__cuda_sm10x_tcgen05_guardrail_trap_phase_invalid_during_alloc)
$__internal_1_$__cuda_sm10x_tcgen05_guardrail_trap_phase_invalid_during_alloc:
[----:B------:R-:W-:Y:S05]  /*b6f0*/  BPT.TRAP 0x1 ;  /* 0x000000040000795c */ /* 0x000fea0000300000 */
[----:B------:R-:W-:-:S04]  /*b700*/  MOV R5, 0x0 ;  /* 0x0000000000057802 */ /* 0x000fc80000000f00 */
[----:B------:R-:W-:Y:S05]  /*b710*/  RET.REL.NODEC R4 `(_ZN7cutlass13device_kernelINS_4gemm6kernel13GemmUniversalIN4cute5tupleIJiiiiEEENS1_10collective13CollectiveMmaINS1_35MainloopSm100TmaUmmaWarpSpecializedILi16ELi2ELi4ENS5_IJNS4_1CILi4EEESB_NSA_ILi1EEEEEEEENS5_IJNSA_ILi256EEENSA_ILi128EEENSA_ILi32EEEEEENS_10bfloat16_tENS5_IJlSC_lEEESJ_SK_NS4_8TiledMMAINS4_8MMA_AtomIJNS4_26SM100_MMA_F16BF16_2x1SM_SSISJ_SJ_fLi256ELi128ELNS4_4UMMA5MajorE0ELSP_0ELNSO_7ScaleInE0ELSQ_0EEEEEENS4_6LayoutINS5_IJSC_SC_SC_EEENS5_IJNSA_ILi0EEESV_SV_EEEEENS5_IJNS4_10UnderscoreESY_SY_EEEEENS4_28SM100_TMA_2SM_LOAD_MULTICASTENS4_14ComposedLayoutINS4_7SwizzleILi2ELi4ELi3EEENS4_18smem_ptr_flag_bitsILi16EEENST_INS5_IJNSA_ILi8EEESH_EEENS5_IJSH_SC_EEEEEEEvNS4_8identityES11_S1B_vS1C_EENS_8epilogue10collective18CollectiveEpilogueINS1E_23Sm100TmaWarpSpecializedILi4ELi2ELi32ELb1ELb0EEEJNS5_IJSG_SG_SH_EEENS5_IJNST_ISG_SC_EENST_ISH_SC_EEEEESJ_SK_SJ_SK_NS1E_6fusion15FusionCallbacksIS1I_NS1N_17LinearCombinationISJ_fSJ_fLNS_15FloatRoundStyleE2EEES1J_S1M_JEEENS4_5SM1004TMEM4LOAD26SM100_TMEM_LOAD_32dp32b32xENS4_13SM90_TMA_LOADES1B_NS4_39AutoVectorizingCopyWithAssumedAlignmentILi128EEENS4_14SM90_TMA_STOREES1B_S1Z_S1Z_EEEvvEEEEvNT_6ParamsE) ;  /* 0xffffff4804387950 */ /* 0x000fea0003c3ffff */
        .weak           $__internal_2_$__cuda_sm10x_tcgen05_guardrail_trap_unallocated_columns_being_dealloced
        .type           $__internal_2_$__cuda_sm10x_tcgen05_guardrail_trap_unallocated_columns_being_dealloced,@function
        .size           $__internal_2_$__cuda_sm10x_tcgen05_guardrail_trap_unallocated_columns_being_dealloced,(.L_x_234 - $__internal_2_$__cuda_sm10x_tcgen05_guardrail_trap_unallocated_columns_being_dealloced)
$__internal_2_$__cuda_sm10x_tcgen05_guardrail_trap_unallocated_columns_being_dealloced:
[----:B------:R-:W-:Y:S05]  /*b720*/  BPT.TRAP 0x1 ;  /* 0x000000040000795c */ /* 0x000fea0000300000 */
[----:B------:R-:W-:-:S04]  /*b730*/  HFMA2 R3, -RZ, RZ, 0, 0 ;  /* 0x00000000ff037431 */ /* 0x000fc800000001ff */
[----:B------:R-:W-:Y:S05]  /*b740*/  RET.REL.NODEC R2 `(_ZN7cutlass13device_kernelINS_4gemm6kernel13GemmUniversalIN4cute5tupleIJiiiiEEENS1_10collective13CollectiveMmaINS1_35MainloopSm100TmaUmmaWarpSpecializedILi16ELi2ELi4ENS5_IJNS4_1CILi4EEESB_NSA_ILi1EEEEEEEENS5_IJNSA_ILi256EEENSA_ILi128EEENSA_ILi32EEEEEENS_10bfloat16_tENS5_IJlSC_lEEESJ_SK_NS4_8TiledMMAINS4_8MMA_AtomIJNS4_26SM100_MMA_F16BF16_2x1SM_SSISJ_SJ_fLi256ELi128ELNS4_4UMMA5MajorE0ELSP_0ELNSO_7ScaleInE0ELSQ_0EEEEEENS4_6LayoutINS5_IJSC_SC_SC_EEENS5_IJNSA_ILi0EEESV_SV_EEEEENS5_IJNS4_10UnderscoreESY_SY_EEEEENS4_28SM100_TMA_2SM_LOAD_MULTICASTENS4_14ComposedLayoutINS4_7SwizzleILi2ELi4ELi3EEENS4_18smem_ptr_flag_bitsILi16EEENST_INS5_IJNSA_ILi8EEESH_EEENS5_IJSH_SC_EEEEEEEvNS4_8identityES11_S1B_vS1C_EENS_8epilogue10collective18CollectiveEpilogueINS1E_23Sm100TmaWarpSpecializedILi4ELi2ELi32ELb1ELb0EEEJNS5_IJSG_SG_SH_EEENS5_IJNST_ISG_SC_EENST_ISH_SC_EEEEESJ_SK_SJ_SK_NS1E_6fusion15FusionCallbacksIS1I_NS1N_17LinearCombinationISJ_fSJ_fLNS_15FloatRoundStyleE2EEES1J_S1M_JEEENS4_5SM1004TMEM4LOAD26SM100_TMEM_LOAD_32dp32b32xENS4_13SM90_TMA_LOADES1B_NS4_39AutoVectorizingCopyWithAssumedAlignmentILi128EEENS4_14SM90_TMA_STOREES1B_S1Z_S1Z_EEEvvEEEEvNT_6ParamsE) ;  /* 0xffffff48022c7950 */ /* 0x000fea0003c3ffff */
.L_x_233:
[----:B------:R-:W-:-:S00]  /*b750*/  BRA `(.L_x_233) ;  /* 0xfffffffc00fc7947 */ /* 0x000fc0000383ffff */
[----:B------:R-:W-:-:S00]  /*b760*/  NOP ;  /* 0x0000000000007918 */ /* 0x000fc00000000000 */
        /* <DEDUP_REMOVED lines=9> */
.L_x_234:


//--------------------- .nv.global.init           --------------------------
	.section	.nv.global.init,"aw",@progbits
.nv.global.init:
	.type		$str$27,@object
	.size		$str$27,($str$28 - $str$27)
$str$27:
        /*0000*/ 	.byte	0x28, 0x61, 0x64, 0x64, 0x72, 0x65, 0x73, 0x73, 0x20, 0x26, 0x20, 0x6d, 0x61, 0x73, 0x6b, 0x29
        /*0010*/ 	.byte	0x20, 0x3d, 0x3d, 0x20, 0x30, 0x00
	.type		$str$28,@object
	.size		$str$28,($str$26 - $str$28)
$str$28:
        /*0016*/ 	.byte	0x2f, 0x74, 0x6d, 0x70, 0x2f, 0x63, 0x75, 0x74, 0x6c, 0x61, 0x73, 0x73, 0x5f, 0x73, 0x77, 0x65
        /*0026*/ 	.byte	0x65, 0x70, 0x5f, 0x73, 0x72, 0x63, 0x2f, 0x69, 0x6e, 0x63, 0x6c, 0x75, 0x64, 0x65, 0x2f, 0x63
        /*0036*/ 	.byte	0x75, 0x74, 0x65, 0x2f, 0x70, 0x6f, 0x69, 0x6e, 0x74, 0x65, 0x72, 0x5f, 0x66, 0x6c, 0x61, 0x67
        /*0046*/ 	.byte	0x67, 0x65, 0x64, 0x2e, 0x68, 0x70, 0x70, 0x00
	.type		$str$26,@object
	.size		$str$26,($str$25 - $str$26)
$str$26:
        /*004e*/ 	.byte	0x2f, 0x74, 0x6d, 0x70, 0x2f, 0x63, 0x75, 0x74, 0x6c, 0x61, 0x73, 0x73, 0x5f, 0x73, 0x77, 0x65
        /*005e*/ 	.byte	0x65, 0x70, 0x5f, 0x73, 0x72, 0x63, 0x2f, 0x69, 0x6e, 0x63, 0x6c, 0x75, 0x64, 0x65, 0x2f, 0x63
        /*006e*/ 	.byte	0x75, 0x74, 0x65, 0x2f, 0x61, 0x74, 0x6f, 0x6d, 0x2f, 0x63, 0x6f, 0x70, 0x79, 0x5f, 0x74, 0x72
        /*007e*/ 	.byte	0x61, 0x69, 0x74, 0x73, 0x5f, 0x73, 0x6d, 0x31, 0x30, 0x30, 0x2e, 0x68, 0x70, 0x70, 0x00
	.type		$str$25,@object
	.size		$str$25,(__unnamed_1 - $str$25)
$str$25:
        /*008d*/ 	.byte	0x28, 0x28, 0x75, 0x69, 0x6e, 0x74, 0x33, 0x32, 0x5f, 0x74, 0x28, 0x74, 0x68, 0x72, 0x65, 0x61
        /*009d*/ 	.byte	0x64, 0x49, 0x64, 0x78, 0x2e, 0x78, 0x29, 0x20, 0x2f, 0x20, 0x33, 0x32, 0x29, 0x20, 0x25, 0x20
        /*00ad*/ 	.byte	0x34, 0x29, 0x20, 0x3d, 0x3d, 0x20, 0x28, 0x28, 0x28, 0x74, 0x6d, 0x65, 0x6d, 0x5f, 0x61, 0x64
        /*00bd*/ 	.byte	0x64, 0x72, 0x20, 0x3e, 0x3e, 0x20, 0x31, 0x36, 0x29, 0x20, 0x2f, 0x20, 0x33, 0x32, 0x29, 0x20
        /*00cd*/ 	.byte	0x25, 0x20, 0x34, 0x29, 0x00
	.type		__unnamed_1,@object
	.size		__unnamed_1,(__unnamed_2 - __unnamed_1)
__unnamed_1:
        /*00d2*/ 	.byte	0x61, 0x75, 0x74, 0x6f, 0x20, 0x63, 0x75, 0x74, 0x65, 0x3a, 0x3a, 0x61, 0x73, 0x5f, 0x70, 0x6f
        /* <DEDUP_REMOVED lines=24> */
        /*0262*/ 	.byte	0x34, 0x30, 0x39, 0x36, 0x3e, 0x3e, 0x3e, 0x3e, 0x5d, 0x00
	.type		__unnamed_2,@object
	.size		__unnamed_2,(.L_2 - __unnamed_2)
__unnamed_2:
        /* <DEDUP_REMOVED lines=42> */
        /*050c*/ 	.byte	0x3e, 0x3e, 0x5d, 0x00
.L_2:


//--------------------- .nv.shared._ZN7cutlass13device_kernelINS_4gemm6kernel13GemmUniversalIN4cute5tupleIJiiiiEEENS1_10collective13CollectiveMmaINS1_35MainloopSm100TmaUmmaWarpSpecializedILi16ELi2ELi4ENS5_IJNS4_1CILi4EEESB_NSA_ILi1EEEEEEEENS5_IJNSA_ILi256EEENSA_ILi128EEENSA_ILi32EEEEEENS_10bfloat16_tENS5_IJlSC_lEEESJ_SK_NS4_8TiledMMAINS4_8MMA_AtomIJNS4_26SM100_MMA_F16BF16_2x1SM_SSISJ_SJ_fLi256ELi128ELNS4_4UMMA5MajorE0ELSP_0ELNSO_7ScaleInE0ELSQ_0EEEEEENS4_6LayoutINS5_IJSC_SC_SC_EEENS5_IJNSA_ILi0EEESV_SV_EEEEENS5_IJNS4_10UnderscoreESY_SY_EEEEENS4_28SM100_TMA_2SM_LOAD_MULTICASTENS4_14ComposedLayoutINS4_7SwizzleILi2ELi4ELi3EEENS4_18smem_ptr_flag_bitsILi16EEENST_INS5_IJNSA_ILi8EEESH_EEENS5_IJSH_SC_EEEEEEEvNS4_8identityES11_S1B_vS1C_EENS_8epilogue10collective18CollectiveEpilogueINS1E_23Sm100TmaWarpSpecializedILi4ELi2ELi32ELb1ELb0EEEJNS5_IJSG_SG_SH_EEENS5_IJNST_ISG_SC_EENST_ISH_SC_EEEEESJ_SK_SJ_SK_NS1E_6fusion15FusionCallbacksIS1I_NS1N_17LinearCombinationISJ_fSJ_fLNS_15FloatRoundStyleE2EEES1J_S1M_JEEENS4_5SM1004TMEM4LOAD26SM100_TMEM_LOAD_32dp32b32xENS4_13SM90_TMA_LOADES1B_NS4_39AutoVectorizingCopyWithAssumedAlignmentILi128EEENS4_14SM90_TMA_STOREES1B_S1Z_S1Z_EEEvvEEEEvNT_6ParamsE --------------------------
	.section	.nv.shared._ZN7cutlass13device_kernelINS_4gemm6kernel13GemmUniversalIN4cute5tupleIJiiiiEEENS1_10collective13CollectiveMmaINS1_35MainloopSm100TmaUmmaWarpSpecializedILi16ELi2ELi4ENS5_IJNS4_1CILi4EEESB_NSA_ILi1EEEEEEEENS5_IJNSA_ILi256EEENSA_ILi128EEENSA_ILi32EEEEEENS_10bfloat16_tENS5_IJlSC_lEEESJ_SK_NS4_8TiledMMAINS4_8MMA_AtomIJNS4_26SM100_MMA_F16BF16_2x1SM_SSISJ_SJ_fLi256ELi128ELNS4_4UMMA5MajorE0ELSP_0ELNSO_7ScaleInE0ELSQ_0EEEEEENS4_6LayoutINS5_IJSC_SC_SC_EEENS5_IJNSA_ILi0EEESV_SV_EEEEENS5_IJNS4_10UnderscoreESY_SY_EEEEENS4_28SM100_TMA_2SM_LOAD_MULTICASTENS4_14ComposedLayoutINS4_7SwizzleILi2ELi4ELi3EEENS4_18smem_ptr_flag_bitsILi16EEENST_INS5_IJNSA_ILi8EEESH_EEENS5_IJSH_SC_EEEEEEEvNS4_8identityES11_S1B_vS1C_EENS_8epilogue10collective18CollectiveEpilogueINS1E_23Sm100TmaWarpSpecializedILi4ELi2ELi32ELb1ELb0EEEJNS5_IJSG_SG_SH_EEENS5_IJNST_ISG_SC_EENST_ISH_SC_EEEEESJ_SK_SJ_SK_NS1E_6fusion15FusionCallbacksIS1I_NS1N_17LinearCombinationISJ_fSJ_fLNS_15FloatRoundStyleE2EEES1J_S1M_JEEENS4_5SM1004TMEM4LOAD26SM100_TMEM_LOAD_32dp32b32xENS4_13SM90_TMA_LOADES1B_NS4_39AutoVectorizingCopyWithAssumedAlignmentILi128EEENS4_14SM90_TMA_STOREES1B_S1Z_S1Z_EEEvvEEEEvNT_6ParamsE,"aw",@nobits
	.sectionflags	@""
	.align	16
	.zero		1024


//--------------------- .nv.shared.reserved.0     --------------------------
	.section	.nv.shared.reserved.0,"aw",@nobits
	.weak		__nv_reservedSMEM_offset_0_alias
	.size		__nv_reservedSMEM_offset_0_alias, 0, 64
	.other		__nv_reservedSMEM_offset_0_alias,@"STO_CUDA_RESERVED_SHARED STV_DEFAULT"
__nv_reservedSMEM_offset_0_alias:
	.zero		0
.nv.shared.reserved.0:
	.zero		64
	.weak		__nv_reservedSMEM_tcgen05_partition
	.type		__nv_reservedSMEM_tcgen05_partition,@object
	.size		__nv_reservedSMEM_tcgen05_partition,(.L_0 - __nv_reservedSMEM_tcgen05_partition)
__nv_reservedSMEM_tcgen05_partition:
	.zero		32
.L_0:


//--------------------- .nv.global                --------------------------
	.section	.nv.global,"aw",@nobits
.nv.global:
	.type		_ZN40_INTERNAL_a4b4d0c6_4_k_cu_238ea07f_327164cute1_E,@object
	.size		_ZN40_INTERNAL_a4b4d0c6_4_k_cu_238ea07f_327164cute1_E,(_ZN40_INTERNAL_a4b4d0c6_4_k_cu_238ea07f_327164cuda3std3__45__cpo6cbeginE - _ZN40_INTERNAL_a4b4d0c6_4_k_cu_238ea07f_327164cute1_E)
_ZN40_INTERNAL_a4b4d0c6_4_k_cu_238ea07f_327164cute1_E:
	.zero		1
	.type		_ZN40_INTERNAL_a4b4d0c6_4_k_cu_238ea07f_327164cuda3std3__45__cpo6cbeginE,@object
	.size		_ZN40_INTERNAL_a4b4d0c6_4_k_cu_238ea07f_327164cuda3std3__45__cpo6cbeginE,(_ZN40_INTERNAL_a4b4d0c6_4_k_cu_238ea07f_327164cuda3std3__48in_placeE - _ZN40_INTERNAL_a4b4d0c6_4_k_cu_238ea07f_327164cuda3std3__45__cpo6cbeginE)
_ZN40_INTERNAL_a4b4d0c6_4_k_cu_238ea07f_327164cuda3std3__45__cpo6cbeginE:
	.zero		1
	.type		_ZN40_INTERNAL_a4b4d0c6_4_k_cu_238ea07f_327164cuda3std3__48in_placeE,@object
	.size		_ZN40_INTERNAL_a4b4d0c6_4_k_cu_238ea07f_327164cuda3std3__48in_placeE,(_ZN40_INTERNAL_a4b4d0c6_4_k_cu_238ea07f_327164cuda3std6ranges3__45__cpo9iter_moveE - _ZN40_INTERNAL_a4b4d0c6_4_k_cu_238ea07f_327164cuda3std3__48in_placeE)
_ZN40_INTERNAL_a4b4d0c6_4_k_cu_238ea07f_327164cuda3std3__48in_placeE:
	.zero		1
	.type		_ZN40_INTERNAL_a4b4d0c6_4_k_cu_238ea07f_327164cuda3std6ranges3__45__cpo9iter_moveE,@object
	.size		_ZN40_INTERNAL_a4b4d0c6_4_k_cu_238ea07f_327164cuda3std6ranges3__45__cpo9iter_moveE,(_ZN40_INTERNAL_a4b4d0c6_4_k_cu_238ea07f_327164cuda3std3__45__cpo5beginE - _ZN40_INTERNAL_a4b4d0c6_4_k_cu_238ea07f_327164cuda3std6ranges3__45__cpo9iter_moveE)
_ZN40_INTERNAL_a4b4d0c6_4_k_cu_238ea07f_327164cuda3std6ranges3__45__cpo9iter_moveE:
	.zero		1
	.type		_ZN40_INTERNAL_a4b4d0c6_4_k_cu_238ea07f_327164cuda3std3__45__cpo5beginE,@object
	.size		_ZN40_INTERNAL_a4b4d0c6_4_k_cu_238ea07f_327164cuda3std3__45__cpo5beginE,(_ZN40_INTERNAL_a4b4d0c6_4_k_cu_238ea07f_327164cuda3std3__442_GLOBAL__N__a4b4d0c6_4_k_cu_238ea07f_327166ignoreE - _ZN40_INTERNAL_a4b4d0c6_4_k_cu_238ea07f_327164cuda3std3__45__cpo5beginE)
_ZN40_INTERNAL_a4b4d0c6_4_k_cu_238ea07f_327164cuda3std3__45__cpo5beginE:
	.zero		1
	.type		_ZN40_INTERNAL_a4b4d0c6_4_k_cu_238ea07f_327164cuda3std3__442_GLOBAL__N__a4b4d0c6_4_k_cu_238ea07f_327166ignoreE,@object
	.size		_ZN40_INTERNAL_a4b4d0c6_4_k_cu_238ea07f_327164cuda3std3__442_GLOBAL__N__a4b4d0c6_4_k_cu_238ea07f_327166ignoreE,(_ZN40_INTERNAL_a4b4d0c6_4_k_cu_238ea07f_327164cute7productE - _ZN40_INTERNAL_a4b4d0c6_4_k_cu_238ea07f_327164cuda3std3__442_GLOBAL__N__a4b4d0c6_4_k_cu_238ea07f_327166ignoreE)
_ZN40_INTERNAL_a4b4d0c6_4_k_cu_238ea07f_327164cuda3std3__442_GLOBAL__N__a4b4d0c6_4_k_cu_238ea07f_327166ignoreE:
	.zero		1
	.type		_ZN40_INTERNAL_a4b4d0c6_4_k_cu_238ea07f_327164cute7productE,@object
	.size		_ZN40_INTERNAL_a4b4d0c6_4_k_cu_238ea07f_327164cute7productE,(_ZN40_INTERNAL_a4b4d0c6_4_k_cu_238ea07f_327164cuda3std3__45__cpo3endE - _ZN40_INTERNAL_a4b4d0c6_4_k_cu_238ea07f_327164cute7productE)
_ZN40_INTERNAL_a4b4d0c6_4_k_cu_238ea07f_327164cute7productE:
	.zero		1
	.type		_ZN40_INTERNAL_a4b4d0c6_4_k_cu_238ea07f_327164cuda3std3__45__cpo3endE,@object
	.size		_ZN40_INTERNAL_a4b4d0c6_4_k_cu_238ea07f_327164cuda3std3__45__cpo3endE,(_ZN40_INTERNAL_a4b4d0c6_4_k_cu_238ea07f_327164cuda3std3__419piecewise_constructE - _ZN40_INTERNAL_a4b4d0c6_4_k_cu_238ea07f_327164cuda3std3__45__cpo3endE)
_ZN40_INTERNAL_a4b4d0c6_4_k_cu_238ea07f_327164cuda3std3__45__cpo3endE:
	.zero		1
	.type		_ZN40_INTERNAL_a4b4d0c6_4_k_cu_238ea07f_327164cuda3std3__419piecewise_constructE,@object
	.size		_ZN40_INTERNAL_a4b4d0c6_4_k_cu_238ea07f_327164cuda3std3__419piecewise_constructE,(_ZN40_INTERNAL_a4b4d0c6_4_k_cu_238ea07f_327164cuda3std3__45__cpo4cendE - _ZN40_INTERNAL_a4b4d0c6_4_k_cu_238ea07f_327164cuda3std3__419piecewise_constructE)
_ZN40_INTERNAL_a4b4d0c6_4_k_cu_238ea07f_327164cuda3std3__419piecewise_constructE:
	.zero		1
	.type		_ZN40_INTERNAL_a4b4d0c6_4_k_cu_238ea07f_327164cuda3std3__45__cpo4cendE,@object
	.size		_ZN40_INTERNAL_a4b4d0c6_4_k_cu_238ea07f_327164cuda3std3__45__cpo4cendE,(_ZN40_INTERNAL_a4b4d0c6_4_k_cu_238ea07f_327164cuda3std6ranges3__45__cpo4swapE - _ZN40_INTERNAL_a4b4d0c6_4_k_cu_238ea07f_327164cuda3std3__45__cpo4cendE)
_ZN40_INTERNAL_a4b4d0c6_4_k_cu_238ea07f_327164cuda3std3__45__cpo4cendE:
	.zero		1
	.type		_ZN40_INTERNAL_a4b4d0c6_4_k_cu_238ea07f_327164cuda3std6ranges3__45__cpo4swapE,@object
	.size		_ZN40_INTERNAL_a4b4d0c6_4_k_cu_238ea07f_327164cuda3std6ranges3__45__cpo4swapE,(.L_10 - _ZN40_INTERNAL_a4b4d0c6_4_k_cu_238ea07f_327164cuda3std6ranges3__45__cpo4swapE)
_ZN40_INTERNAL_a4b4d0c6_4_k_cu_238ea07f_327164cuda3std6ranges3__45__cpo4swapE:
	.zero		1
.L_10:


//--------------------- .nv.constant0._ZN7cutlass13device_kernelINS_4gemm6kernel13GemmUniversalIN4cute5tupleIJiiiiEEENS1_10collective13CollectiveMmaINS1_35MainloopSm100TmaUmmaWarpSpecializedILi16ELi2ELi4ENS5_IJNS4_1CILi4EEESB_NSA_ILi1EEEEEEEENS5_IJNSA_ILi256EEENSA_ILi128EEENSA_ILi32EEEEEENS_10bfloat16_tENS5_IJlSC_lEEESJ_SK_NS4_8TiledMMAINS4_8MMA_AtomIJNS4_26SM100_MMA_F16BF16_2x1SM_SSISJ_SJ_fLi256ELi128ELNS4_4UMMA5MajorE0ELSP_0ELNSO_7ScaleInE0ELSQ_0EEEEEENS4_6LayoutINS5_IJSC_SC_SC_EEENS5_IJNSA_ILi0EEESV_SV_EEEEENS5_IJNS4_10UnderscoreESY_SY_EEEEENS4_28SM100_TMA_2SM_LOAD_MULTICASTENS4_14ComposedLayoutINS4_7SwizzleILi2ELi4ELi3EEENS4_18smem_ptr_flag_bitsILi16EEENST_INS5_IJNSA_ILi8EEESH_EEENS5_IJSH_SC_EEEEEEEvNS4_8identityES11_S1B_vS1C_EENS_8epilogue10collective18CollectiveEpilogueINS1E_23Sm100TmaWarpSpecializedILi4ELi2ELi32ELb1ELb0EEEJNS5_IJSG_SG_SH_EEENS5_IJNST_ISG_SC_EENST_ISH_SC_EEEEESJ_SK_SJ_SK_NS1E_6fusion15FusionCallbacksIS1I_NS1N_17LinearCombinationISJ_fSJ_fLNS_15FloatRoundStyleE2EEES1J_S1M_JEEENS4_5SM1004TMEM4LOAD26SM100_TMEM_LOAD_32dp32b32xENS4_13SM90_TMA_LOADES1B_NS4_39AutoVectorizingCopyWithAssumedAlignmentILi128EEENS4_14SM90_TMA_STOREES1B_S1Z_S1Z_EEEvvEEEEvNT_6ParamsE --------------------------
	.section	.nv.constant0._ZN7cutlass13device_kernelINS_4gemm6kernel13GemmUniversalIN4cute5tupleIJiiiiEEENS1_10collective13CollectiveMmaINS1_35MainloopSm100TmaUmmaWarpSpecializedILi16ELi2ELi4ENS5_IJNS4_1CILi4EEESB_NSA_ILi1EEEEEEEENS5_IJNSA_ILi256EEENSA_ILi128EEENSA_ILi32EEEEEENS_10bfloat16_tENS5_IJlSC_lEEESJ_SK_NS4_8TiledMMAINS4_8MMA_AtomIJNS4_26SM100_MMA_F16BF16_2x1SM_SSISJ_SJ_fLi256ELi128ELNS4_4UMMA5MajorE0ELSP_0ELNSO_7ScaleInE0ELSQ_0EEEEEENS4_6LayoutINS5_IJSC_SC_SC_EEENS5_IJNSA_ILi0EEESV_SV_EEEEENS5_IJNS4_10UnderscoreESY_SY_EEEEENS4_28SM100_TMA_2SM_LOAD_MULTICASTENS4_14ComposedLayoutINS4_7SwizzleILi2ELi4ELi3EEENS4_18smem_ptr_flag_bitsILi16EEENST_INS5_IJNSA_ILi8EEESH_EEENS5_IJSH_SC_EEEEEEEvNS4_8identityES11_S1B_vS1C_EENS_8epilogue10collective18CollectiveEpilogueINS1E_23Sm100TmaWarpSpecializedILi4ELi2ELi32ELb1ELb0EEEJNS5_IJSG_SG_SH_EEENS5_IJNST_ISG_SC_EENST_ISH_SC_EEEEESJ_SK_SJ_SK_NS1E_6fusion15FusionCallbacksIS1I_NS1N_17LinearCombinationISJ_fSJ_fLNS_15FloatRoundStyleE2EEES1J_S1M_JEEENS4_5SM1004TMEM4LOAD26SM100_TMEM_LOAD_32dp32b32xENS4_13SM90_TMA_LOADES1B_NS4_39AutoVectorizingCopyWithAssumedAlignmentILi128EEENS4_14SM90_TMA_STOREES1B_S1Z_S1Z_EEEvvEEEEvNT_6ParamsE,"a",@progbits
	.sectionflags	@""
	.align	4
.nv.constant0._ZN7cutlass13device_kernelINS_4gemm6kernel13GemmUniversalIN4cute5tupleIJiiiiEEENS1_10collective13CollectiveMmaINS1_35MainloopSm100TmaUmmaWarpSpecializedILi16ELi2ELi4ENS5_IJNS4_1CILi4EEESB_NSA_ILi1EEEEEEEENS5_IJNSA_ILi256EEENSA_ILi128EEENSA_ILi32EEEEEENS_10bfloat16_tENS5_IJlSC_lEEESJ_SK_NS4_8TiledMMAINS4_8MMA_AtomIJNS4_26SM100_MMA_F16BF16_2x1SM_SSISJ_SJ_fLi256ELi128ELNS4_4UMMA5MajorE0ELSP_0ELNSO_7ScaleInE0ELSQ_0EEEEEENS4_6LayoutINS5_IJSC_SC_SC_EEENS5_IJNSA_ILi0EEESV_SV_EEEEENS5_IJNS4_10UnderscoreESY_SY_EEEEENS4_28SM100_TMA_2SM_LOAD_MULTICASTENS4_14ComposedLayoutINS4_7SwizzleILi2ELi4ELi3EEENS4_18smem_ptr_flag_bitsILi16EEENST_INS5_IJNSA_ILi8EEESH_EEENS5_IJSH_SC_EEEEEEEvNS4_8identityES11_S1B_vS1C_EENS_8epilogue10collective18CollectiveEpilogueINS1E_23Sm100TmaWarpSpecializedILi4ELi2ELi32ELb1ELb0EEEJNS5_IJSG_SG_SH_EEENS5_IJNST_ISG_SC_EENST_ISH_SC_EEEEESJ_SK_SJ_SK_NS1E_6fusion15FusionCallbacksIS1I_NS1N_17LinearCombinationISJ_fSJ_fLNS_15FloatRoundStyleE2EEES1J_S1M_JEEENS4_5SM1004TMEM4LOAD26SM100_TMEM_LOAD_32dp32b32xENS4_13SM90_TMA_LOADES1B_NS4_39AutoVectorizingCopyWithAssumedAlignmentILi128EEENS4_14SM90_TMA_STOREES1B_S1Z_S1Z_EEEvvEEEEvNT_6ParamsE:
	.zero		2944


//--------------------- SYMBOLS --------------------------

	.type		.nv.reservedSmem.offset0,@object
	.size		.nv.reservedSmem.offset0,0x4
	.type		.nv.reservedSmem.cap,@object
	.size		.nv.reservedSmem.cap,0x4
	.type		__assertfail,@function
